def gluon_tcgen05(
    a_ptr,
    b_ptr,
    c_ptr,
    M,
    N,
    K,
    stride_am,
    stride_bk,
    stride_cm,
    BLOCK_M: gl.constexpr,
    BLOCK_N: gl.constexpr,
    BLOCK_K: gl.constexpr,
    DTYPE: gl.constexpr,
    A_LAYOUT: gl.constexpr,
    B_LAYOUT: gl.constexpr,
    C_LAYOUT: gl.constexpr,
    B_SHAPE: gl.constexpr,
    TMEM_LAYOUT: gl.constexpr,
    TMEM_REG: gl.constexpr,
    TRANS_B: gl.constexpr,
    NUM_BUFFERS: gl.constexpr,
):
    a_desc = tma.make_tensor_descriptor(
        a_ptr, [M, K], [stride_am, 1], [BLOCK_M, BLOCK_K], A_LAYOUT
    )
    b_desc = tma.make_tensor_descriptor(
        b_ptr,
        [N, K] if TRANS_B else [K, N],
        [stride_bk, 1],
        B_SHAPE,
        B_LAYOUT,
    )
    c_desc = tma.make_tensor_descriptor(
        c_ptr, [M, N], [stride_cm, 1], [BLOCK_M, BLOCK_N], C_LAYOUT
    )

    a_bufs = gl.allocate_shared_memory(
        DTYPE, [NUM_BUFFERS, BLOCK_M, BLOCK_K], A_LAYOUT
    )
    b_bufs = gl.allocate_shared_memory(DTYPE, [NUM_BUFFERS] + B_SHAPE, B_LAYOUT)

    pid_m = gl.program_id(0)
    pid_n = gl.program_id(1)
    off_m = pid_m * BLOCK_M
    off_n = pid_n * BLOCK_N

    tma_bars = gl.allocate_shared_memory(
        gl.int64, [NUM_BUFFERS, 1], mbarrier.MBarrierLayout()
    )
    mma_bars = gl.allocate_shared_memory(
        gl.int64, [NUM_BUFFERS, 1], mbarrier.MBarrierLayout()
    )
    for i in gl.static_range(NUM_BUFFERS):
        mbarrier.init(tma_bars.index(i), count=1)
        mbarrier.init(mma_bars.index(i), count=1)

    acc_tmem = allocate_tensor_memory(gl.float32, [BLOCK_M, BLOCK_N], TMEM_LAYOUT)
    idx = 0
    phase = 0
    use_acc = False
    for k in range(0, K, BLOCK_K):
        a = a_bufs.index(idx)
        b = b_bufs.index(idx)
        tma_bar = tma_bars.index(idx)
        mma_bar = mma_bars.index(idx)
        mbarrier.expect(
            tma_bar, a_desc.block_type.nbytes + b_desc.block_type.nbytes
        )
        tma.async_copy_global_to_shared(a_desc, [off_m, k], tma_bar, a)
        tma.async_copy_global_to_shared(
            b_desc, [off_n, k] if TRANS_B else [k, off_n], tma_bar, b
        )
        mbarrier.wait(tma_bar, phase=phase)

        if TRANS_B:
            b = b.permute((1, 0))
        tcgen05_mma(a, b, acc_tmem, use_acc=use_acc)
        tcgen05_commit(mma_bar)
        mbarrier.wait(mma_bar, phase=phase)
        use_acc = True

        idx += 1
        if idx == NUM_BUFFERS:
            idx = 0
            phase ^= 1

    for i in gl.static_range(NUM_BUFFERS):
        mbarrier.invalidate(tma_bars.index(i))
        mbarrier.invalidate(mma_bars.index(i))

    acc = acc_tmem.load(TMEM_REG)
    c_smem = gl.allocate_shared_memory(DTYPE, [BLOCK_M, BLOCK_N], C_LAYOUT)
    c_smem.store(acc.to(DTYPE))
    fence_async_shared()
    tma.async_copy_shared_to_global(c_desc, [off_m, off_n], c_smem)
    tma.store_wait(pendings=0)

# config = {"BLOCK_K": 64, "BLOCK_M": 128, "BLOCK_N": 256, "arch": "sm_100", "dtype": "fp8e4m3", "num_buffers": 3, "num_warps": 4, "trans_b": 1}
# arch = sm_100


// ===== COMPILED SASS (sm_100a) =====

	.target	sm_100a

	.elftype	@"ET_EXEC"


//--------------------- .note.nv.tkinfo           --------------------------
	.section	.note.nv.tkinfo,"",@"SHT_NOTE"
	.sectionflags	@"SHF_NOTE_NV_TKINFO"
	.tkinfo
        /*0018*/ 	.word	0x00000081
        /*0030*/ 	.string	""
        /*0030*/ 	.string	"ptxas-blackwell"
        /*0030*/ 	.string	"Cuda compilation tools, release 12.9, V12.9.86"
        /*0030*/ 	.string	"Build cuda_12.9.r12.9/compiler.36037853_0"
        /*0030*/ 	.string	"-v  -suppress-debug-info  -lineinfo  -arch sm_100a "



//--------------------- .note.nv.cuver            --------------------------
	.section	.note.nv.cuver,"",@"SHT_NOTE"
	.sectionflags	@"SHF_NOTE_NV_CUVER"
        /*0018*/ 	.short	0x0001
        /*001a*/ 	.short	0x0064
        /*001c*/ 	.short	0x0001
        /*001e*/ 	.short	0x0000
        /*0020*/ 	.short	0x0001
        /*0022*/ 	.short	0x0000


//--------------------- .nv.info                  --------------------------
	.section	.nv.info,"",@"SHT_CUDA_INFO"
	.align	4


	//----- nvinfo : EIATTR_REGCOUNT
	.align		4
        /*0000*/ 	.byte	0x04, 0x2f
        /*0002*/ 	.short	(.L_4 - .L_3)
	.align		4
.L_3:
        /*0004*/ 	.word	index@(gluon_tcgen05)
        /*0008*/ 	.word	0x000000aa


	//----- nvinfo : EIATTR_FRAME_SIZE
	.align		4
.L_4:
        /*000c*/ 	.byte	0x04, 0x11
        /*000e*/ 	.short	(.L_6 - .L_5)
	.align		4
.L_5:
        /*0010*/ 	.word	index@($__internal_2_$__cuda_sm10x_tcgen05_guardrail_trap_unallocated_columns_being_dealloced)
        /*0014*/ 	.word	0x00000000


	//----- nvinfo : EIATTR_FRAME_SIZE
	.align		4
.L_6:
        /*0018*/ 	.byte	0x04, 0x11
        /*001a*/ 	.short	(.L_8 - .L_7)
	.align		4
.L_7:
        /*001c*/ 	.word	index@($__internal_1_$__cuda_sm10x_tcgen05_guardrail_trap_phase_invalid_during_alloc)
        /*0020*/ 	.word	0x00000000


	//----- nvinfo : EIATTR_FRAME_SIZE
	.align		4
.L_8:
        /*0024*/ 	.byte	0x04, 0x11
        /*0026*/ 	.short	(.L_10 - .L_9)
	.align		4
.L_9:
        /*0028*/ 	.word	index@($__internal_0_$__cuda_sm10x_tcgen05_guardrail_trap_col_being_dealloced_not_returned_by_alloc)
        /*002c*/ 	.word	0x00000000


	//----- nvinfo : EIATTR_FRAME_SIZE
	.align		4
.L_10:
        /*0030*/ 	.byte	0x04, 0x11
        /*0032*/ 	.short	(.L_12 - .L_11)
	.align		4
.L_11:
        /*0034*/ 	.word	index@(gluon_tcgen05)
        /*0038*/ 	.word	0x00000000


	//----- nvinfo : EIATTR_MIN_STACK_SIZE
	.align		4
.L_12:
        /*003c*/ 	.byte	0x04, 0x12
        /*003e*/ 	.short	(.L_14 - .L_13)
	.align		4
.L_13:
        /*0040*/ 	.word	index@(gluon_tcgen05)
        /*0044*/ 	.word	0x00000000
.L_14:


//--------------------- .nv.info.gluon_tcgen05    --------------------------
	.section	.nv.info.gluon_tcgen05,"",@"SHT_CUDA_INFO"
	.sectionflags	@""
	.align	4


	//----- nvinfo : EIATTR_CUDA_API_VERSION
	.align		4
        /*0000*/ 	.byte	0x04, 0x37
        /*0002*/ 	.short	(.L_16 - .L_15)
.L_15:
        /*0004*/ 	.word	0x00000081


	//----- nvinfo : EIATTR_KPARAM_INFO
	.align		4
.L_16:
        /*0008*/ 	.byte	0x04, 0x17
        /*000a*/ 	.short	(.L_18 - .L_17)
.L_17:
        /*000c*/ 	.word	0x00000000
        /*0010*/ 	.short	0x000a
        /*0012*/ 	.short	0x0048
        /*0014*/ 	.byte	0x00, 0xf4, 0x21, 0x00


	//----- nvinfo : EIATTR_KPARAM_INFO
	.align		4
.L_18:
        /*0018*/ 	.byte	0x04, 0x17
        /*001a*/ 	.short	(.L_20 - .L_19)
.L_19:
        /*001c*/ 	.word	0x00000000
        /*0020*/ 	.short	0x0009
        /*0022*/ 	.short	0x0040
        /*0024*/ 	.byte	0x00, 0xf4, 0x21, 0x00


	//----- nvinfo : EIATTR_KPARAM_INFO
	.align		4
.L_20:
        /*0028*/ 	.byte	0x04, 0x17
        /*002a*/ 	.short	(.L_22 - .L_21)
.L_21:
        /*002c*/ 	.word	0x00000000
        /*0030*/ 	.short	0x0008
        /*0032*/ 	.short	0x0038
        /*0034*/ 	.byte	0x00, 0xf0, 0x21, 0x00


	//----- nvinfo : EIATTR_KPARAM_INFO
	.align		4
.L_22:
        /*0038*/ 	.byte	0x04, 0x17
        /*003a*/ 	.short	(.L_24 - .L_23)
.L_23:
        /*003c*/ 	.word	0x00000000
        /*0040*/ 	.short	0x0007
        /*0042*/ 	.short	0x0030
        /*0044*/ 	.byte	0x00, 0xf0, 0x21, 0x00


	//----- nvinfo : EIATTR_KPARAM_INFO
	.align		4
.L_24:
        /*0048*/ 	.byte	0x04, 0x17
        /*004a*/ 	.short	(.L_26 - .L_25)
.L_25:
        /*004c*/ 	.word	0x00000000
        /*0050*/ 	.short	0x0006
        /*0052*/ 	.short	0x0028
        /*0054*/ 	.byte	0x00, 0xf0, 0x21, 0x00


	//----- nvinfo : EIATTR_KPARAM_INFO
	.align		4
.L_26:
        /*0058*/ 	.byte	0x04, 0x17
        /*005a*/ 	.short	(.L_28 - .L_27)
.L_27:
        /*005c*/ 	.word	0x00000000
        /*0060*/ 	.short	0x0005
        /*0062*/ 	.short	0x0020
        /*0064*/ 	.byte	0x00, 0xf0, 0x11, 0x00


	//----- nvinfo : EIATTR_KPARAM_INFO
	.align		4
.L_28:
        /*0068*/ 	.byte	0x04, 0x17
        /*006a*/ 	.short	(.L_30 - .L_29)
.L_29:
        /*006c*/ 	.word	0x00000000
        /*0070*/ 	.short	0x0004
        /*0072*/ 	.short	0x001c
        /*0074*/ 	.byte	0x00, 0xf0, 0x11, 0x00


	//----- nvinfo : EIATTR_KPARAM_INFO
	.align		4
.L_30:
        /*0078*/ 	.byte	0x04, 0x17
        /*007a*/ 	.short	(.L_32 - .L_31)
.L_31:
        /*007c*/ 	.word	0x00000000
        /*0080*/ 	.short	0x0003
        /*0082*/ 	.short	0x0018
        /*0084*/ 	.byte	0x00, 0xf0, 0x11, 0x00


	//----- nvinfo : EIATTR_KPARAM_INFO
	.align		4
.L_32:
        /*0088*/ 	.byte	0x04, 0x17
        /*008a*/ 	.short	(.L_34 - .L_33)
.L_33:
        /*008c*/ 	.word	0x00000000
        /*0090*/ 	.short	0x0002
        /*0092*/ 	.short	0x0010
        /*0094*/ 	.byte	0x00, 0xf4, 0x21, 0x00


	//----- nvinfo : EIATTR_KPARAM_INFO
	.align		4
.L_34:
        /*0098*/ 	.byte	0x04, 0x17
        /*009a*/ 	.short	(.L_36 - .L_35)
.L_35:
        /*009c*/ 	.word	0x00000000
        /*00a0*/ 	.short	0x0001
        /*00a2*/ 	.short	0x0008
        /*00a4*/ 	.byte	0x00, 0xf4, 0x21, 0x00


	//----- nvinfo : EIATTR_KPARAM_INFO
	.align		4
.L_36:
        /*00a8*/ 	.byte	0x04, 0x17
        /*00aa*/ 	.short	(.L_38 - .L_37)
.L_37:
        /*00ac*/ 	.word	0x00000000
        /*00b0*/ 	.short	0x0000
        /*00b2*/ 	.short	0x0000
        /*00b4*/ 	.byte	0x00, 0xf4, 0x21, 0x00


	//----- nvinfo : EIATTR_AT_ENTRY_FRAGMENTS
	.align		4
.L_38:
        /*00b8*/ 	.byte	0x04, 0x4f
        /*00ba*/ 	.short	(.L_40 - .L_39)


	//   ....[0]....
.L_39:
        /*00bc*/ 	.word	0x00000004


	//----- nvinfo : EIATTR_RESERVED_SMEM_USED
	.align		4
.L_40:
        /*00c0*/ 	.byte	0x01, 0x41
	.zero		2


	//----- nvinfo : EIATTR_SPARSE_MMA_MASK
	.align		4
        /*00c4*/ 	.byte	0x03, 0x50
        /*00c6*/ 	.short	0x0000


	//----- nvinfo : EIATTR_TCGEN05_1CTA_USED
	.align		4
        /*00c8*/ 	.byte	0x01, 0x51
	.zero		2


	//----- nvinfo : EIATTR_MAXREG_COUNT
	.align		4
        /*00cc*/ 	.byte	0x03, 0x1b
        /*00ce*/ 	.short	0x00ff


	//----- nvinfo : EIATTR_NUM_BARRIERS
	.align		4
        /*00d0*/ 	.byte	0x02, 0x4c
        /*00d2*/ 	.byte	0x01
	.zero		1


	//----- nvinfo : EIATTR_INT_WARP_WIDE_INSTR_OFFSETS
	.align		4
        /*00d4*/ 	.byte	0x04, 0x31
        /*00d6*/ 	.short	(.L_42 - .L_41)


	//   ....[0]....
.L_41:
        /*00d8*/ 	.word	0x00001670


	//   ....[1]....
        /*00dc*/ 	.word	0x00001690


	//   ....[2]....
        /*00e0*/ 	.word	0x00001710


	//   ....[3]....
        /*00e4*/ 	.word	0x000019e0


	//   ....[4]....
        /*00e8*/ 	.word	0x000019f0


	//   ....[5]....
        /*00ec*/ 	.word	0x00001a50


	//   ....[6]....
        /*00f0*/ 	.word	0x00001a60


	//   ....[7]....
        /*00f4*/ 	.word	0x00001c90


	//   ....[8]....
        /*00f8*/ 	.word	0x00001ca0


	//   ....[9]....
        /*00fc*/ 	.word	0x00001e20


	//   ....[10]....
        /*0100*/ 	.word	0x00001e50


	//   ....[11]....
        /*0104*/ 	.word	0x00001e80


	//   ....[12]....
        /*0108*/ 	.word	0x00001ea0


	//   ....[13]....
        /*010c*/ 	.word	0x000020c0


	//   ....[14]....
        /*0110*/ 	.word	0x000020d0


	//   ....[15]....
        /*0114*/ 	.word	0x00002370


	//   ....[16]....
        /*0118*/ 	.word	0x00002380


	//   ....[17]....
        /*011c*/ 	.word	0x00002f90


	//   ....[18]....
        /*0120*/ 	.word	0x00002fe0


	//----- nvinfo : EIATTR_COOP_GROUP_MASK_REGIDS
	.align		4
.L_42:
        /*0124*/ 	.byte	0x04, 0x29
        /*0126*/ 	.short	(.L_44 - .L_43)


	//   ....[0]....
.L_43:
        /*0128*/ 	.word	0xffffffff


	//   ....[1]....
        /*012c*/ 	.word	0xffffffff


	//   ....[2]....
        /*0130*/ 	.word	0xffffffff


	//   ....[3]....
        /*0134*/ 	.word	0xffffffff


	//   ....[4]....
        /*0138*/ 	.word	0xffffffff


	//   ....[5]....
        /*013c*/ 	.word	0xffffffff


	//   ....[6]....
        /*0140*/ 	.word	0xffffffff


	//   ....[7]....
        /*0144*/ 	.word	0xffffffff


	//   ....[8]....
        /*0148*/ 	.word	0xffffffff


	//   ....[9]....
        /*014c*/ 	.word	0xffffffff


	//----- nvinfo : EIATTR_COOP_GROUP_INSTR_OFFSETS
	.align		4
.L_44:
        /*0150*/ 	.byte	0x04, 0x28
        /*0152*/ 	.short	(.L_46 - .L_45)


	//   ....[0]....
.L_45:
        /*0154*/ 	.word	0x00000050


	//   ....[1]....
        /*0158*/ 	.word	0x00000310


	//   ....[2]....
        /*015c*/ 	.word	0x000004f0


	//   ....[3]....
        /*0160*/ 	.word	0x00000980


	//   ....[4]....
        /*0164*/ 	.word	0x00000ac0


	//   ....[5]....
        /*0168*/ 	.word	0x00000fa0


	//   ....[6]....
        /*016c*/ 	.word	0x000010e0


	//   ....[7]....
        /*0170*/ 	.word	0x00001530


	//   ....[8]....
        /*0174*/ 	.word	0x00002e20


	//   ....[9]....
        /*0178*/ 	.word	0x00003090


	//----- nvinfo : EIATTR_VRC_CTA_INIT_COUNT
	.align		4
.L_46:
        /*017c*/ 	.byte	0x02, 0x4a
        /*017e*/ 	.byte	0x80
	.zero		1


	//----- nvinfo : EIATTR_MBARRIER_INSTR_OFFSETS
	.align		4
        /*0180*/ 	.byte	0x04, 0x39
        /*0182*/ 	.short	(.L_48 - .L_47)


	//   ....[0]....
.L_47:
        /*0184*/ 	.word	0x00001730
        /*0188*/ 	.word	0x000000ff
        /*018c*/ 	.word	0x00012000
        /*0190*/ 	.short	0x0100
        /*0192*/ 	.byte	0x08
	.zero		1


	//   ....[1]....
        /*0194*/ 	.word	0x00001740
        /*0198*/ 	.word	0x000000ff
        /*019c*/ 	.word	0x00012020
        /*01a0*/ 	.short	0x0100
        /*01a2*/ 	.byte	0x08
	.zero		1


	//   ....[2]....
        /*01a4*/ 	.word	0x000017f0
        /*01a8*/ 	.word	0x000000ff
        /*01ac*/ 	.word	0x00012008
        /*01b0*/ 	.short	0x0100
        /*01b2*/ 	.byte	0x08
	.zero		1


	//   ....[3]....
        /*01b4*/ 	.word	0x00001800
        /*01b8*/ 	.word	0x000000ff
        /*01bc*/ 	.word	0x00012028
        /*01c0*/ 	.short	0x0100
        /*01c2*/ 	.byte	0x08
	.zero		1


	//   ....[4]....
        /*01c4*/ 	.word	0x00001910
        /*01c8*/ 	.word	0x000000ff
        /*01cc*/ 	.word	0x00012010
        /*01d0*/ 	.short	0x0100
        /*01d2*/ 	.byte	0x08
	.zero		1


	//   ....[5]....
        /*01d4*/ 	.word	0x00001920
        /*01d8*/ 	.word	0x000000ff
        /*01dc*/ 	.word	0x00012030
        /*01e0*/ 	.short	0x0100
        /*01e2*/ 	.byte	0x08
	.zero		1


	//   ....[6]....
        /*01e4*/ 	.word	0x00001af0
        /*01e8*/ 	.word	0x000000ff
        /*01ec*/ 	.word	0x00012000
        /*01f0*/ 	.short	0x010a
        /*01f2*/ 	.byte	0x08
	.zero		1


	//   ....[7]....
        /*01f4*/ 	.word	0x00001cf0
        /*01f8*/ 	.word	0x000000ff
        /*01fc*/ 	.word	0x00012020
        /*0200*/ 	.short	0x010a
        /*0202*/ 	.byte	0x08
	.zero		1


	//   ....[8]....
        /*0204*/ 	.word	0x00001f20
        /*0208*/ 	.word	0x000000ff
        /*020c*/ 	.word	0x00012000
        /*0210*/ 	.short	0x010a
        /*0212*/ 	.byte	0x1c
	.zero		1


	//   ....[9]....
        /*0214*/ 	.word	0x00002110
        /*0218*/ 	.word	0x000000ff
        /*021c*/ 	.word	0x00012020
        /*0220*/ 	.short	0x010a
        /*0222*/ 	.byte	0x1c
	.zero		1


	//   ....[10]....
        /*0224*/ 	.word	0x000021e0
        /*0228*/ 	.word	0x000000ff
        /*022c*/ 	.word	0x00012000
        /*0230*/ 	.short	0x0108
        /*0232*/ 	.byte	0x08
	.zero		1


	//   ....[11]....
        /*0234*/ 	.word	0x000021f0
        /*0238*/ 	.word	0x000000ff
        /*023c*/ 	.word	0x00012020
        /*0240*/ 	.short	0x0108
        /*0242*/ 	.byte	0x08
	.zero		1


	//   ....[12]....
        /*0244*/ 	.word	0x00002240
        /*0248*/ 	.word	0x000000ff
        /*024c*/ 	.word	0x00012008
        /*0250*/ 	.short	0x0108
        /*0252*/ 	.byte	0x08
	.zero		1


	//   ....[13]....
        /*0254*/ 	.word	0x00002250
        /*0258*/ 	.word	0x000000ff
        /*025c*/ 	.word	0x00012028
        /*0260*/ 	.short	0x0108
        /*0262*/ 	.byte	0x08
	.zero		1


	//   ....[14]....
        /*0264*/ 	.word	0x000022a0
        /*0268*/ 	.word	0x000000ff
        /*026c*/ 	.word	0x00012010
        /*0270*/ 	.short	0x0108
        /*0272*/ 	.byte	0x08
	.zero		1


	//   ....[15]....
        /*0274*/ 	.word	0x000022b0
        /*0278*/ 	.word	0x000000ff
        /*027c*/ 	.word	0x00012030
        /*0280*/ 	.short	0x0108
        /*0282*/ 	.byte	0x08
	.zero		1


	//   ....[16]....
        /*0284*/ 	.word	0x000030b0
        /*0288*/ 	.word	0x000000ff
        /*028c*/ 	.word	0x00012000
        /*0290*/ 	.short	0x010a
        /*0292*/ 	.byte	0x08
	.zero		1


	//   ....[17]....
        /*0294*/ 	.word	0x000030e0
        /*0298*/ 	.word	0x000000ff
        /*029c*/ 	.word	0x00012020
        /*02a0*/ 	.short	0x010a
        /*02a2*/ 	.byte	0x08
	.zero		1


	//   ....[18]....
        /*02a4*/ 	.word	0x00003110
        /*02a8*/ 	.word	0x000000ff
        /*02ac*/ 	.word	0x00012000
        /*02b0*/ 	.short	0x010a
        /*02b2*/ 	.byte	0x1c
	.zero		1


	//   ....[19]....
        /*02b4*/ 	.word	0x00003140
        /*02b8*/ 	.word	0x000000ff
        /*02bc*/ 	.word	0x00012020
        /*02c0*/ 	.short	0x010a
        /*02c2*/ 	.byte	0x1c
	.zero		1


	//----- nvinfo : EIATTR_NUM_MBARRIERS
	.align		4
.L_48:
        /*02c4*/ 	.byte	0x03, 0x38
        /*02c6*/ 	.short	0x0006


	//----- nvinfo : EIATTR_EXIT_INSTR_OFFSETS
	.align		4
        /*02c8*/ 	.byte	0x04, 0x1c
        /*02ca*/ 	.short	(.L_50 - .L_49)


	//   ....[0]....
.L_49:
        /*02cc*/ 	.word	0x000030a0


	//----- nvinfo : EIATTR_REQNTID
	.align		4
.L_50:
        /*02d0*/ 	.byte	0x04, 0x10
        /*02d2*/ 	.short	(.L_52 - .L_51)
.L_51:
        /*02d4*/ 	.word	0x00000080
        /*02d8*/ 	.word	0x00000001
        /*02dc*/ 	.word	0x00000001


	//----- nvinfo : EIATTR_CRS_STACK_SIZE
	.align		4
.L_52:
        /*02e0*/ 	.byte	0x04, 0x1e
        /*02e2*/ 	.short	(.L_54 - .L_53)
.L_53:
        /*02e4*/ 	.word	0x00000000


	//----- nvinfo : EIATTR_CBANK_PARAM_SIZE
	.align		4
.L_54:
        /*02e8*/ 	.byte	0x03, 0x19
        /*02ea*/ 	.short	0x0050


	//----- nvinfo : EIATTR_PARAM_CBANK
	.align		4
        /*02ec*/ 	.byte	0x04, 0x0a
        /*02ee*/ 	.short	(.L_56 - .L_55)
	.align		4
.L_55:
        /*02f0*/ 	.word	index@(.nv.constant0.gluon_tcgen05)
        /*02f4*/ 	.short	0x0380
        /*02f6*/ 	.short	0x0050


	//----- nvinfo : EIATTR_SW_WAR
	.align		4
.L_56:
        /*02f8*/ 	.byte	0x04, 0x36
        /*02fa*/ 	.short	(.L_58 - .L_57)
.L_57:
        /*02fc*/ 	.word	0x00000008
.L_58:


//--------------------- .nv.compat                --------------------------
	.section	.nv.compat,"",@"SHT_CUDA_COMPAT_INFO"
	.align	4
        /*0000*/ 	.byte	0x02, 0x02, 0x02, 0x00, 0x02, 0x05, 0x05, 0x00, 0x02, 0x03, 0x03, 0x00, 0x02, 0x06, 0x01, 0x00


//--------------------- .nv.callgraph             --------------------------
	.section	.nv.callgraph,"",@"SHT_CUDA_CALLGRAPH"
	.align	4
	.sectionentsize	8
	.align		4
        /*0000*/ 	.word	0x00000000
	.align		4
        /*0004*/ 	.word	0xffffffff
	.align		4
        /*0008*/ 	.word	0x00000000
	.align		4
        /*000c*/ 	.word	0xfffffffe
	.align		4
        /*0010*/ 	.word	0x00000000
	.align		4
        /*0014*/ 	.word	0xfffffffd
	.align		4
        /*0018*/ 	.word	0x00000000
	.align		4
        /*001c*/ 	.word	0xfffffffc


//--------------------- .text.gluon_tcgen05       --------------------------
	.section	.text.gluon_tcgen05,"ax",@progbits
	.align	128
        .global         gluon_tcgen05
        .type           gluon_tcgen05,@function
        .size           gluon_tcgen05,(.L_x_82 - gluon_tcgen05)
        .other          gluon_tcgen05,@"STO_CUDA_ENTRY STV_DEFAULT"
gluon_tcgen05:
.text.gluon_tcgen05:
[----:B------:R-:W1:Y:S01]  /*0000*/  LDC R1, c[0x0][0x37c] ;  /* 0x0000df00ff017b82 */ /* 0x000e620000000800 */
[----:B------:R-:W2:Y:S02]  /*0010*/  S2R R0, SR_TID.X ;  /* 0x0000000000007919 */ /* 0x000ea40000002100 */
[----:B--2---:R-:W-:-:S13]  /*0020*/  ISETP.GE.U32.AND P2, PT, R0, 0x20, PT ;  /* 0x000000200000780c */ /* 0x004fda0003f46070 */
[----:B------:R-:W-:Y:S05]  /*0030*/  @P2 BRA `(.L_x_0) ;  /* 0x0000000000b82947 */ /* 0x000fea0003800000 */
[----:B------:R-:W2:Y:S01]  /*0040*/  S2UR UR6, SR_CgaCtaId ;  /* 0x00000000000679c3 */ /* 0x000ea20000008800 */
[----:B------:R-:W-:Y:S01]  /*0050*/  NOP ;  /* 0x0000000000007918 */ /* 0x000fe20000000000 */
[----:B------:R-:W-:Y:S02]  /*0060*/  UMOV UR4, 0x40 ;  /* 0x0000004000047882 */ /* 0x000fe40000000000 */
[----:B--2---:R-:W-:-:S09]  /*0070*/  ULEA UR4, UR6, UR4, 0x18 ;  /* 0x0000000406047291 */ /* 0x004fd2000f8ec0ff */
[----:B------:R-:W2:Y:S01]  /*0080*/  LDS.U8 R2, [UR4] ;  /* 0x00000004ff027984 */ /* 0x000ea20008000000 */
[----:B------:R-:W-:Y:S02]  /*0090*/  UMOV UR4, 0x400 ;  /* 0x0000040000047882 */ /* 0x000fe40000000000 */
[----:B------:R-:W-:Y:S01]  /*00a0*/  ULEA UR4, UR6, UR4, 0x18 ;  /* 0x0000000406047291 */ /* 0x000fe2000f8ec0ff */
[----:B--2---:R-:W-:-:S13]  /*00b0*/  ISETP.NE.AND P0, PT, R2, RZ, PT ;  /* 0x000000ff0200720c */ /* 0x004fda0003f05270 */
[----:B------:R-:W-:Y:S05]  /*00c0*/  @P0 BRA `(.L_x_1) ;  /* 0x00000000007c0947 */ /* 0x000fea0003800000 */
[----:B------:R-:W-:-:S13]  /*00d0*/  ELECT P0, URZ, PT ;  /* 0x0000000000ff782f */ /* 0x000fda0003800000 */
[----:B------:R-:W-:Y:S05]  /*00e0*/  @!P0 BRA `(.L_x_2) ;  /* 0x0000000000848947 */ /* 0x000fea0003800000 */
[----:B------:R-:W-:Y:S01]  /*00f0*/  UMOV UR5, 0x8 ;  /* 0x0000000800057882 */ /* 0x000fe20000000000 */
[----:B------:R-:W-:Y:S02]  /*0100*/  IMAD.MOV.U32 R5, RZ, RZ, 0x1 ;  /* 0x00000001ff057424 */ /* 0x000fe400078e00ff */
[----:B------:R-:W-:Y:S02]  /*0110*/  IMAD.MOV.U32 R3, RZ, RZ, 0xff ;  /* 0x000000ffff037424 */ /* 0x000fe400078e00ff */
[----:B------:R-:W-:Y:S04]  /*0120*/  DEPBAR.LE SB2, 0x36 ;  /* 0x0000ad800000791a */ /* 0x000fe80000000000 */
[----:B------:R-:W2:Y:S02]  /*0130*/  UTCATOMSWS.FIND_AND_SET.ALIGN UP0, UR5, UR5 ;  /* 0x00000005000575e3 */ /* 0x000ea40008000800 */
[----:B--2---:R-:W-:-:S04]  /*0140*/  PLOP3.LUT P0, PT, PT, PT, UP0, 0x80, 0x8 ;  /* 0x000000000008781c */ /* 0x004fc80003f0f008 */
[----:B------:R-:W-:-:S04]  /*0150*/  SEL R2, RZ, 0xffffffff, !P0 ;  /* 0xffffffffff027807 */ /* 0x000fc80004000000 */
[----:B------:R-:W-:Y:S01]  /*0160*/  ISETP.NE.AND P0, PT, R2, RZ, PT ;  /* 0x000000ff0200720c */ /* 0x000fe20003f05270 */
[----:B------:R-:W-:-:S12]  /*0170*/  IMAD.U32 R2, RZ, RZ, UR5 ;  /* 0x00000005ff027e24 */ /* 0x000fd8000f8e00ff */
[----:B------:R-:W-:Y:S05]  /*0180*/  @P0 BRA `(.L_x_3) ;  /* 0x0000000000240947 */ /* 0x000fea0003800000 */
.L_x_4:
[----:B------:R-:W-:Y:S05]  /*0190*/  NANOSLEEP 0x64 ;  /* 0x000000640000795d */ /* 0x000fea0003800000 */
[----:B------:R-:W-:-:S05]  /*01a0*/  UMOV UR5, 0x8 ;  /* 0x0000000800057882 */ /* 0x000fca0000000000 */
[----:B------:R-:W-:Y:S04]  /*01b0*/  DEPBAR.LE SB2, 0x36 ;  /* 0x0000ad800000791a */ /* 0x000fe80000000000 */
[----:B------:R-:W2:Y:S02]  /*01c0*/  UTCATOMSWS.FIND_AND_SET.ALIGN UP0, UR5, UR5 ;  /* 0x00000005000575e3 */ /* 0x000ea40008000800 */
[----:B--2---:R-:W-:-:S04]  /*01d0*/  PLOP3.LUT P0, PT, PT, PT, UP0, 0x80, 0x8 ;  /* 0x000000000008781c */ /* 0x004fc80003f0f008 */
[----:B------:R-:W-:-:S04]  /*01e0*/  SEL R2, RZ, 0xffffffff, !P0 ;  /* 0xffffffffff027807 */ /* 0x000fc80004000000 */
[----:B------:R-:W-:Y:S01]  /*01f0*/  ISETP.NE.AND P0, PT, R2, RZ, PT ;  /* 0x000000ff0200720c */ /* 0x000fe20003f05270 */
[----:B------:R-:W-:-:S12]  /*0200*/  IMAD.U32 R2, RZ, RZ, UR5 ;  /* 0x00000005ff027e24 */ /* 0x000fd8000f8e00ff */
[----:B------:R-:W-:Y:S05]  /*0210*/  @!P0 BRA `(.L_x_4) ;  /* 0xfffffffc00dc8947 */ /* 0x000fea000383ffff */
.L_x_3:
[C---:B------:R-:W-:Y:S01]  /*0220*/  VIADD R4, R2.reuse, 0x10 ;  /* 0x0000001002047836 */ /* 0x040fe20000000000 */
[----:B------:R-:W-:Y:S01]  /*0230*/  UMOV UR5, 0x50 ;  /* 0x0000005000057882 */ /* 0x000fe20000000000 */
[----:B------:R-:W-:Y:S01]  /*0240*/  SHF.L.U32 R3, R3, R2, RZ ;  /* 0x0000000203037219 */ /* 0x000fe200000006ff */
[----:B------:R-:W-:Y:S01]  /*0250*/  ULEA UR5, UR6, UR5, 0x18 ;  /* 0x0000000506057291 */ /* 0x000fe2000f8ec0ff */
[----:B------:R-:W-:Y:S01]  /*0260*/  IMAD.SHL.U32 R2, R2, 0x20, RZ ;  /* 0x0000002002027824 */ /* 0x000fe200078e00ff */
[----:B------:R-:W-:-:S04]  /*0270*/  SHF.L.U32 R4, R5, R4, RZ ;  /* 0x0000000405047219 */ /* 0x000fc800000006ff */
[----:B------:R-:W-:-:S05]  /*0280*/  LOP3.LUT R3, R4, R3, RZ, 0xfc, !PT ;  /* 0x0000000304037212 */ /* 0x000fca00078efcff */
[----:B------:R2:W-:Y:S04]  /*0290*/  ATOMS.OR RZ, [UR5], R3 ;  /* 0x00000003ffff798c */ /* 0x0005e8000b000005 */
[----:B------:R2:W-:Y:S01]  /*02a0*/  STS [UR4], R2 ;  /* 0x00000002ff007988 */ /* 0x0005e20008000804 */
[----:B------:R-:W-:Y:S05]  /*02b0*/  BRA `(.L_x_2) ;  /* 0x0000000000107947 */ /* 0x000fea0003800000 */
.L_x_1:
[----:B------:R-:W-:Y:S01]  /*02c0*/  IMAD.MOV.U32 R3, RZ, RZ, -0x1 ;  /* 0xffffffffff037424 */ /* 0x000fe200078e00ff */
[----:B------:R-:W-:-:S04]  /*02d0*/  MOV R2, 0x300 ;  /* 0x0000030000027802 */ /* 0x000fc80000000f00 */
[----:B------:R2:W-:Y:S03]  /*02e0*/  STS [UR4], R3 ;  /* 0x00000003ff007988 */ /* 0x0005e60008000804 */
[----:B-12---:R-:W-:Y:S05]  /*02f0*/  CALL.REL.NOINC `($__internal_1_$__cuda_sm10x_tcgen05_guardrail_trap_phase_invalid_during_alloc) ;  /* 0x0000002c00a87944 */ /* 0x006fea0003c00000 */
.L_x_2:
[----:B------:R-:W-:Y:S05]  /*0300*/  WARPSYNC.ALL ;  /* 0x0000000000007948 */ /* 0x000fea0003800000 */
[----:B------:R-:W-:Y:S01]  /*0310*/  NOP ;  /* 0x0000000000007918 */ /* 0x000fe20000000000 */
.L_x_0:
[----:B------:R-:W3:Y:S08]  /*0320*/  S2UR UR4, SR_CgaCtaId ;  /* 0x00000000000479c3 */ /* 0x000ef00000008800 */
[----:B------:R-:W-:Y:S01]  /*0330*/  BAR.SYNC.DEFER_BLOCKING 0x0 ;  /* 0x0000000000007b1d */ /* 0x000fe20000010000 */
[----:B--2---:R-:W-:-:S05]  /*0340*/  LOP3.LUT R2, R0, 0x7f, RZ, 0xc0, !PT ;  /* 0x0000007f00027812 */ /* 0x004fca00078ec0ff */
[----:B------:R-:W-:Y:S02]  /*0350*/  UMOV UR8, 0x400 ;  /* 0x0000040000087882 */ /* 0x000fe40000000000 */
[----:B------:R-:W2:Y:S08]  /*0360*/  LDC R12, c[0x0][0x3a0] ;  /* 0x0000e800ff0c7b82 */ /* 0x000eb00000000800 */
[----:B------:R-:W4:Y:S01]  /*0370*/  S2UR UR15, SR_CTAID.Y ;  /* 0x00000000000f79c3 */ /* 0x000f220000002600 */
[----:B---3--:R-:W-:-:S09]  /*0380*/  ULEA UR8, UR4, UR8, 0x18 ;  /* 0x0000000804087291 */ /* 0x008fd2000f8ec0ff */
[----:B------:R-:W3:Y:S01]  /*0390*/  LDS R4, [UR8] ;  /* 0x00000008ff047984 */ /* 0x000ee20008000800 */
[----:B------:R-:W-:Y:S06]  /*03a0*/  BAR.SYNC.DEFER_BLOCKING 0x0 ;  /* 0x0000000000007b1d */ /* 0x000fec0000010000 */
[----:B------:R-:W-:Y:S05]  /*03b0*/  @P2 BRA `(.L_x_5) ;  /* 0x0000000000182947 */ /* 0x000fea0003800000 */
[----:B------:R-:W-:Y:S01]  /*03c0*/  ELECT P0, URZ, PT ;  /* 0x0000000000ff782f */ /* 0x000fe20003800000 */
[----:B------:R-:W-:Y:S01]  /*03d0*/  IMAD.MOV.U32 R3, RZ, RZ, 0x1 ;  /* 0x00000001ff037424 */ /* 0x000fe200078e00ff */
[----:B------:R-:W-:Y:S01]  /*03e0*/  UMOV UR5, 0x40 ;  /* 0x0000004000057882 */ /* 0x000fe20000000000 */
[----:B------:R-:W-:Y:S01]  /*03f0*/  UVIRTCOUNT.DEALLOC.SMPOOL 0x80 ;  /* 0x000000800000784c */ /* 0x000fe20000000000 */
[----:B------:R-:W-:-:S09]  /*0400*/  ULEA UR5, UR4, UR5, 0x18 ;  /* 0x0000000504057291 */ /* 0x000fd2000f8ec0ff */
[----:B------:R5:W-:Y:S03]  /*0410*/  @P0 STS.U8 [UR5], R3 ;  /* 0x00000003ff000988 */ /* 0x000be60008000005 */
.L_x_5:
[----:B------:R-:W5:Y:S01]  /*0420*/  S2UR UR4, SR_CTAID.Z ;  /* 0x00000000000479c3 */ /* 0x000f620000002700 */
[----:B------:R-:W4:Y:S01]  /*0430*/  LDCU UR5, c[0x0][0x370] ;  /* 0x00006e00ff0577ac */ /* 0x000f220008000800 */
[----:B------:R-:W-:Y:S01]  /*0440*/  ISETP.GE.U32.AND P0, PT, R2, 0x20, PT ;  /* 0x000000200200780c */ /* 0x000fe20003f06070 */
[----:B--2---:R-:W-:Y:S01]  /*0450*/  VIADD R6, R12, 0xffffffff ;  /* 0xffffffff0c067836 */ /* 0x004fe20000000000 */
[C---:B------:R-:W-:Y:S01]  /*0460*/  ISETP.NE.U32.AND P3, PT, R2.reuse, RZ, PT ;  /* 0x000000ff0200720c */ /* 0x040fe20003f65070 */
[----:B------:R-:W5:Y:S02]  /*0470*/  LDCU UR6, c[0x0][0x374] ;  /* 0x00006e80ff0677ac */ /* 0x000f640008000800 */
[----:B-----5:R-:W-:Y:S01]  /*0480*/  LEA R3, R2, UR8, 0x2 ;  /* 0x0000000802037c11 */ /* 0x020fe2000f8e10ff */
[----:B------:R-:W-:Y:S01]  /*0490*/  BSSY.RECONVERGENT B0, `(.L_x_6) ;  /* 0x0000015000007945 */ /* 0x000fe20003800200 */
[----:B------:R-:W4:Y:S01]  /*04a0*/  S2UR UR7, SR_CTAID.X ;  /* 0x00000000000779c3 */ /* 0x000f220000002500 */
[----:B------:R-:W2:Y:S01]  /*04b0*/  LDCU.64 UR20, c[0x0][0x3c0] ;  /* 0x00007800ff1477ac */ /* 0x000ea20008000a00 */
[----:B---3--:R-:W-:-:S04]  /*04c0*/  R2UR UR23, R4 ;  /* 0x00000000041772ca */ /* 0x008fc800000e0000 */
[----:B------:R3:W-:Y:S02]  /*04d0*/  @!P0 STS [R3], RZ ;  /* 0x000000ff03008388 */ /* 0x0007e40000000800 */
[----:B------:R-:W5:Y:S01]  /*04e0*/  LDC R7, c[0x0][0x398] ;  /* 0x0000e600ff077b82 */ /* 0x000f620000000800 */
[----:B------:R-:W-:Y:S01]  /*04f0*/  NOP ;  /* 0x0000000000007918 */ /* 0x000fe20000000000 */
[----:B------:R3:W-:Y:S01]  /*0500*/  @!P3 STS [UR8+0x20], R6 ;  /* 0x00002006ff00b988 */ /* 0x0007e20008000808 */
[----:B----4-:R-:W-:-:S04]  /*0510*/  UIMAD UR4, UR4, UR6, UR15 ;  /* 0x00000006040472a4 */ /* 0x010fc8000f8e020f */
[----:B------:R-:W-:-:S04]  /*0520*/  UIMAD UR4, UR4, UR5, UR7 ;  /* 0x00000005040472a4 */ /* 0x000fc8000f8e0207 */
[----:B------:R-:W-:-:S04]  /*0530*/  UIMAD UR4, UR4, 0x180, URZ ;  /* 0x00000180040478a4 */ /* 0x000fc8000f8e02ff */
[----:B--2---:R-:W-:Y:S01]  /*0540*/  UIADD3 UR24, UP0, UPT, UR4, UR20, URZ ;  /* 0x0000001404187290 */ /* 0x004fe2000ff1e0ff */
[----:B-----5:R-:W-:-:S03]  /*0550*/  VIADD R7, R7, 0xffffffff ;  /* 0xffffffff07077836 */ /* 0x020fc60000000000 */
[----:B------:R-:W-:Y:S01]  /*0560*/  ULEA.HI.X.SX32 UR25, UR4, UR21, 0x1, UP0 ;  /* 0x0000001504197291 */ /* 0x000fe200080f0eff */
[----:B---3--:R-:W-:Y:S11]  /*0570*/  @P3 BRA `(.L_x_7) ;  /* 0x0000000000183947 */ /* 0x008ff60003800000 */
[----:B------:R-:W2:Y:S01]  /*0580*/  LDS R4, [UR8+0x8] ;  /* 0x00000808ff047984 */ /* 0x000ea20008000800 */
[----:B------:R-:W3:Y:S01]  /*0590*/  LDC.64 R8, c[0x0][0x380] ;  /* 0x0000e000ff087b82 */ /* 0x000ee20000000a00 */
[----:B------:R-:W-:Y:S02]  /*05a0*/  IMAD.MOV.U32 R5, RZ, RZ, 0x70 ;  /* 0x00000070ff057424 */ /* 0x000fe400078e00ff */
[----:B---3--:R3:W-:Y:S03]  /*05b0*/  STS.64 [UR8], R8 ;  /* 0x00000008ff007988 */ /* 0x0087e60008000a08 */
[----:B--2---:R-:W-:-:S05]  /*05c0*/  LOP3.LUT R4, R4, 0x10, R5, 0xd8, !PT ;  /* 0x0000001004047812 */ /* 0x004fca00078ed805 */
[----:B------:R3:W-:Y:S02]  /*05d0*/  STS [UR8+0x8], R4 ;  /* 0x00000804ff007988 */ /* 0x0007e40008000808 */
.L_x_7:
[----:B------:R-:W-:Y:S05]  /*05e0*/  BSYNC.RECONVERGENT B0 ;  /* 0x0000000000007941 */ /* 0x000fea0003800200 */
.L_x_6:
[----:B------:R-:W-:Y:S04]  /*05f0*/  BSSY.RECONVERGENT B0, `(.L_x_8) ;  /* 0x000000a000007945 */ /* 0x000fe80003800200 */
[----:B------:R-:W-:Y:S05]  /*0600*/  @P3 BRA `(.L_x_9) ;  /* 0x0000000000203947 */ /* 0x000fea0003800000 */
[----:B---3--:R-:W2:Y:S01]  /*0610*/  LDS R4, [UR8+0x34] ;  /* 0x00003408ff047984 */ /* 0x008ea20008000800 */
[----:B------:R-:W-:Y:S02]  /*0620*/  IMAD.MOV.U32 R5, RZ, RZ, 0x3f000000 ;  /* 0x3f000000ff057424 */ /* 0x000fe400078e00ff */
[----:B------:R-:W-:Y:S01]  /*0630*/  @!P3 IMAD.MOV.U32 R8, RZ, RZ, 0x7f ;  /* 0x0000007fff08b424 */ /* 0x000fe200078e00ff */
[----:B------:R-:W3:Y:S02]  /*0640*/  @!P3 LDS R9, [UR8+0x38] ;  /* 0x00003808ff09b984 */ /* 0x000ee40008000800 */
[----:B--2---:R-:W-:Y:S02]  /*0650*/  LOP3.LUT R4, R4, 0xff000000, R5, 0xb8, !PT ;  /* 0xff00000004047812 */ /* 0x004fe400078eb805 */
[----:B---3--:R-:W-:-:S03]  /*0660*/  @!P3 LOP3.LUT R5, R9, 0xff, R8, 0xb8, !PT ;  /* 0x000000ff0905b812 */ /* 0x008fc600078eb808 */
[----:B------:R2:W-:Y:S04]  /*0670*/  STS [UR8+0x34], R4 ;  /* 0x00003404ff007988 */ /* 0x0005e80008000808 */
[----:B------:R2:W-:Y:S02]  /*0680*/  @!P3 STS [UR8+0x38], R5 ;  /* 0x00003805ff00b988 */ /* 0x0005e40008000808 */
.L_x_9:
[----:B------:R-:W-:Y:S05]  /*0690*/  BSYNC.RECONVERGENT B0 ;  /* 0x0000000000007941 */ /* 0x000fea0003800200 */
.L_x_8:
[----:B------:R-:W-:Y:S04]  /*06a0*/  BSSY.RECONVERGENT B0, `(.L_x_10) ;  /* 0x000000a000007945 */ /* 0x000fe80003800200 */
[----:B------:R-:W-:Y:S05]  /*06b0*/  @P3 BRA `(.L_x_11) ;  /* 0x0000000000203947 */ /* 0x000fea0003800000 */
[----:B--23--:R-:W2:Y:S01]  /*06c0*/  LDS R4, [UR8+0x1c] ;  /* 0x00001c08ff047984 */ /* 0x00cea20008000800 */
[----:B------:R-:W3:Y:S03]  /*06d0*/  LDC.64 R10, c[0x0][0x3a8] ;  /* 0x0000ea00ff0a7b82 */ /* 0x000ee60000000a00 */
[----:B------:R4:W-:Y:S01]  /*06e0*/  STS [UR8+0x24], R7 ;  /* 0x00002407ff007988 */ /* 0x0009e20008000808 */
[--C-:B---3--:R-:W-:Y:S02]  /*06f0*/  SHF.R.U32.HI R9, RZ, 0x4, R11.reuse ;  /* 0x00000004ff097819 */ /* 0x108fe4000001160b */
[----:B------:R-:W-:-:S05]  /*0700*/  SHF.R.U64 R5, R10, 0x4, R11 ;  /* 0x000000040a057819 */ /* 0x000fca000000120b */
[----:B------:R4:W-:Y:S01]  /*0710*/  STS [UR8+0xc], R5 ;  /* 0x00000c05ff007988 */ /* 0x0009e20008000808 */
[----:B--2---:R-:W-:-:S05]  /*0720*/  LOP3.LUT R4, R4, 0xf, R9, 0xb8, !PT ;  /* 0x0000000f04047812 */ /* 0x004fca00078eb809 */
[----:B------:R4:W-:Y:S02]  /*0730*/  STS [UR8+0x1c], R4 ;  /* 0x00001c04ff007988 */ /* 0x0009e40008000808 */
.L_x_11:
[----:B------:R-:W-:Y:S05]  /*0740*/  BSYNC.RECONVERGENT B0 ;  /* 0x0000000000007941 */ /* 0x000fea0003800200 */
.L_x_10:
[----:B------:R-:W-:Y:S04]  /*0750*/  BSSY.RECONVERGENT B1, `(.L_x_12) ;  /* 0x000001d000017945 */ /* 0x000fe80003800200 */
[----:B------:R-:W-:Y:S04]  /*0760*/  BSSY.RELIABLE B0, `(.L_x_13) ;  /* 0x0000018000007945 */ /* 0x000fe80003800100 */
[----:B------:R-:W-:Y:S05]  /*0770*/  @P3 BRA `(.L_x_14) ;  /* 0x00000000001c3947 */ /* 0x000fea0003800000 */
[----:B--234-:R-:W2:Y:S02]  /*0780*/  LDS R4, [UR8+0x34] ;  /* 0x00003408ff047984 */ /* 0x01cea40008000800 */
[----:B--2---:R-:W-:-:S05]  /*0790*/  LOP3.LUT R4, R4, 0x7, RZ, 0xb8, !PT ;  /* 0x0000000704047812 */ /* 0x004fca00078eb8ff */
[----:B------:R2:W-:Y:S01]  /*07a0*/  STS [UR8+0x34], R4 ;  /* 0x00003404ff007988 */ /* 0x0005e20008000808 */
[----:B------:R-:W-:Y:S05]  /*07b0*/  @P3 BRA `(.L_x_15) ;  /* 0x00000000001c3947 */ /* 0x000fea0003800000 */
[----:B--2---:R-:W2:Y:S02]  /*07c0*/  LDS R4, [UR8+0x34] ;  /* 0x00003408ff047984 */ /* 0x004ea40008000800 */
[----:B--2---:R-:W-:-:S05]  /*07d0*/  LOP3.LUT R4, R4, 0x38, RZ, 0xb8, !PT ;  /* 0x0000003804047812 */ /* 0x004fca00078eb8ff */
[----:B------:R5:W-:Y:S02]  /*07e0*/  STS [UR8+0x34], R4 ;  /* 0x00003404ff007988 */ /* 0x000be40008000808 */
.L_x_14:
[----:B------:R-:W-:Y:S05]  /*07f0*/  @P3 BRA `(.L_x_16) ;  /* 0x00000000001c3947 */ /* 0x000fea0003800000 */
[----:B--2345:R-:W2:Y:S02]  /*0800*/  LDS R4, [UR8+0x8] ;  /* 0x00000808ff047984 */ /* 0x03cea40008000800 */
[----:B--2---:R-:W-:-:S05]  /*0810*/  LOP3.LUT R4, R4, 0x780, RZ, 0xb8, !PT ;  /* 0x0000078004047812 */ /* 0x004fca00078eb8ff */
[----:B------:R3:W-:Y:S02]  /*0820*/  STS [UR8+0x8], R4 ;  /* 0x00000804ff007988 */ /* 0x0007e40008000808 */
.L_x_15:
[----:B------:R-:W-:Y:S05]  /*0830*/  @P3 BRA `(.L_x_17) ;  /* 0x0000000000283947 */ /* 0x000fea0003800000 */
[----:B--23--:R-:W2:Y:S02]  /*0840*/  LDS R4, [UR8+0x8] ;  /* 0x00000808ff047984 */ /* 0x00cea40008000800 */
[----:B--2---:R-:W-:-:S05]  /*0850*/  LOP3.LUT R4, R4, 0x1800, RZ, 0xb8, !PT ;  /* 0x0000180004047812 */ /* 0x004fca00078eb8ff */
[----:B------:R2:W-:Y:S02]  /*0860*/  STS [UR8+0x8], R4 ;  /* 0x00000804ff007988 */ /* 0x0005e40008000808 */
.L_x_16:
[----:B------:R-:W-:Y:S05]  /*0870*/  @P3 BREAK.RELIABLE B0 ;  /* 0x0000000000003942 */ /* 0x000fea0003800100 */
[----:B------:R-:W-:Y:S05]  /*0880*/  @P3 BRA `(.L_x_18) ;  /* 0x0000000000243947 */ /* 0x000fea0003800000 */
[----:B--2-4-:R-:W2:Y:S01]  /*0890*/  LDS R5, [UR8+0x8] ;  /* 0x00000808ff057984 */ /* 0x014ea20008000800 */
[----:B---3-5:R-:W-:-:S05]  /*08a0*/  IMAD.MOV.U32 R4, RZ, RZ, 0x6000 ;  /* 0x00006000ff047424 */ /* 0x028fca00078e00ff */
[----:B--2---:R-:W-:-:S04]  /*08b0*/  LOP3.LUT R4, R5, 0x4000, R4, 0xd8, !PT ;  /* 0x0000400005047812 */ /* 0x004fc800078ed804 */
[----:B------:R-:W-:-:S05]  /*08c0*/  LOP3.LUT R4, R4, 0x400000, RZ, 0xb8, !PT ;  /* 0x0040000004047812 */ /* 0x000fca00078eb8ff */
[----:B------:R4:W-:Y:S02]  /*08d0*/  STS [UR8+0x8], R4 ;  /* 0x00000804ff007988 */ /* 0x0009e40008000808 */
.L_x_17:
[----:B------:R-:W-:Y:S05]  /*08e0*/  BSYNC.RELIABLE B0 ;  /* 0x0000000000007941 */ /* 0x000fea0003800100 */
.L_x_13:
[----:B--234-:R-:W2:Y:S02]  /*08f0*/  @!P3 LDS R4, [UR8+0x8] ;  /* 0x00000808ff04b984 */ /* 0x01cea40008000800 */
[----:B--2---:R-:W-:-:S05]  /*0900*/  @!P3 LOP3.LUT R4, R4, 0x8000, RZ, 0xb8, !PT ;  /* 0x000080000404b812 */ /* 0x004fca00078eb8ff */
[----:B------:R2:W-:Y:S02]  /*0910*/  @!P3 STS [UR8+0x8], R4 ;  /* 0x00000804ff00b988 */ /* 0x0005e40008000808 */
.L_x_18:
[----:B------:R-:W-:Y:S05]  /*0920*/  BSYNC.RECONVERGENT B1 ;  /* 0x0000000000017941 */ /* 0x000fea0003800200 */
.L_x_12:
[----:B------:R-:W-:Y:S05]  /*0930*/  WARPSYNC.ALL ;  /* 0x0000000000007948 */ /* 0x000fea0003800000 */
[----:B------:R-:W-:Y:S01]  /*0940*/  NOP ;  /* 0x0000000000007918 */ /* 0x000fe20000000000 */
[----:B------:R-:W-:Y:S05]  /*0950*/  @P0 BRA `(.L_x_19) ;  /* 0x0000000000300947 */ /* 0x000fea0003800000 */
[----:B--2345:R-:W2:Y:S01]  /*0960*/  S2R R4, SR_LANEID ;  /* 0x0000000000047919 */ /* 0x03cea20000000000 */
[----:B------:R-:W-:Y:S05]  /*0970*/  WARPSYNC.ALL ;  /* 0x0000000000007948 */ /* 0x000fea0003800000 */
[----:B------:R-:W-:Y:S01]  /*0980*/  NOP ;  /* 0x0000000000007918 */ /* 0x000fe20000000000 */
[----:B--2---:R-:W-:-:S05]  /*0990*/  IMAD.SHL.U32 R8, R4, 0x4, RZ ;  /* 0x0000000404087824 */ /* 0x004fca00078e00ff */
[----:B------:R-:W2:Y:S01]  /*09a0*/  LDS R9, [R8+UR8] ;  /* 0x0000000808097984 */ /* 0x000ea20008000800 */
[----:B------:R-:W-:-:S05]  /*09b0*/  IADD3 R4, P1, PT, R8, UR24, RZ ;  /* 0x0000001808047c10 */ /* 0x000fca000ff3e0ff */
[----:B------:R-:W-:-:S05]  /*09c0*/  IMAD.X R5, RZ, RZ, UR25, P1 ;  /* 0x00000019ff057e24 */ /* 0x000fca00088e06ff */
[----:B--2---:R2:W3:Y:S01]  /*09d0*/  ATOMG.E.EXCH.STRONG.GPU PT, RZ, [R4], R9 ;  /* 0x0000000904ff73a8 */ /* 0x0044e200041ee100 */
[----:B------:R-:W-:-:S04]  /*09e0*/  DEPBAR {5,4,3,2,1,0} ;  /* 0x0000003f0000791a */ /* 0x000fc80000000000 */
[----:B------:R-:W4:Y:S02]  /*09f0*/  CCTL.E.C.LDCU.IV.DEEP [UR24] ;  /* 0x0000000018007540 */ /* 0x000f240009c08000 */
[----:B----4-:R2:W-:Y:S01]  /*0a00*/  UTMACCTL.IV [UR24] ;  /* 0x00000000180079b9 */ /* 0x0105e20008000000 */
[----:B------:R-:W-:Y:S01]  /*0a10*/  NOP ;  /* 0x0000000000007918 */ /* 0x000fe20000000000 */
.L_x_19:
[----:B------:R-:W-:Y:S05]  /*0a20*/  @P0 BRA `(.L_x_20) ;  /* 0x00000000000c0947 */ /* 0x000fea0003800000 */
[----:B------:R0:W-:Y:S01]  /*0a30*/  UTMACMDFLUSH ;  /* 0x00000000000079b7 */ /* 0x0001e20000000000 */
[----:B------:R-:W-:Y:S05]  /*0a40*/  @P0 BRA `(.L_x_20) ;  /* 0x0000000000040947 */ /* 0x000fea0003800000 */
[----:B------:R-:W-:-:S04]  /*0a50*/  DEPBAR.LE SB0, 0x0 ;  /* 0x000080000000791a */ /* 0x000fc80000000000 */
.L_x_20:
[----:B------:R-:W-:Y:S05]  /*0a60*/  WARPSYNC.ALL ;  /* 0x0000000000007948 */ /* 0x000fea0003800000 */
[----:B------:R-:W-:Y:S01]  /*0a70*/  NOP ;  /* 0x0000000000007918 */ /* 0x000fe20000000000 */
[----:B---3--:R-:W-:Y:S06]  /*0a80*/  BAR.SYNC.DEFER_BLOCKING 0x0 ;  /* 0x0000000000007b1d */ /* 0x008fec0000010000 */
[----:B------:R-:W-:Y:S02]  /*0a90*/  BSSY.RECONVERGENT B1, `(.L_x_21) ;  /* 0x000000b000017945 */ /* 0x000fe40003800200 */
[----:B------:R-:W-:Y:S06]  /*0aa0*/  BAR.SYNC.DEFER_BLOCKING 0x0 ;  /* 0x0000000000007b1d */ /* 0x000fec0000010000 */
[----:B------:R3:W-:Y:S01]  /*0ab0*/  @!P0 STS [R3], RZ ;  /* 0x000000ff03008388 */ /* 0x0007e20000000800 */
[----:B------:R-:W-:Y:S01]  /*0ac0*/  NOP ;  /* 0x0000000000007918 */ /* 0x000fe20000000000 */
[----:B------:R-:W-:Y:S05]  /*0ad0*/  @P3 BRA `(.L_x_22) ;  /* 0x0000000000183947 */ /* 0x000fea0003800000 */
[----:B--2-45:R-:W2:Y:S01]  /*0ae0*/  LDS R4, [UR8+0x8] ;  /* 0x00000808ff047984 */ /* 0x034ea20008000800 */
[----:B------:R-:W4:Y:S01]  /*0af0*/  LDC.64 R8, c[0x0][0x388] ;  /* 0x0000e200ff087b82 */ /* 0x000f220000000a00 */
[----:B------:R-:W-:Y:S02]  /*0b00*/  IMAD.MOV.U32 R5, RZ, RZ, 0x70 ;  /* 0x00000070ff057424 */ /* 0x000fe400078e00ff */
[----:B----4-:R4:W-:Y:S03]  /*0b10*/  STS.64 [UR8], R8 ;  /* 0x00000008ff007988 */ /* 0x0109e60008000a08 */
[----:B--2---:R-:W-:-:S05]  /*0b20*/  LOP3.LUT R4, R4, 0x10, R5, 0xd8, !PT ;  /* 0x0000001004047812 */ /* 0x004fca00078ed805 */
[----:B------:R4:W-:Y:S02]  /*0b30*/  STS [UR8+0x8], R4 ;  /* 0x00000804ff007988 */ /* 0x0009e40008000808 */
.L_x_22:
[----:B--2---:R-:W-:Y:S05]  /*0b40*/  BSYNC.RECONVERGENT B1 ;  /* 0x0000000000017941 */ /* 0x004fea0003800200 */
.L_x_21:
[----:B------:R-:W-:Y:S04]  /*0b50*/  BSSY.RECONVERGENT B2, `(.L_x_23) ;  /* 0x000000f000027945 */ /* 0x000fe80003800200 */
[----:B------:R-:W-:Y:S04]  /*0b60*/  BSSY.RELIABLE B1, `(.L_x_24) ;  /* 0x000000c000017945 */ /* 0x000fe80003800100 */
[----:B------:R-:W-:Y:S05]  /*0b70*/  @P3 BRA `(.L_x_25) ;  /* 0x0000000000283947 */ /* 0x000fea0003800000 */
[----:B----45:R-:W2:Y:S01]  /*0b80*/  LDS R4, [UR8+0x34] ;  /* 0x00003408ff047984 */ /* 0x030ea20008000800 */
[----:B------:R-:W-:Y:S01]  /*0b90*/  IMAD.MOV.U32 R5, RZ, RZ, 0x3f000000 ;  /* 0x3f000000ff057424 */ /* 0x000fe200078e00ff */
[----:B------:R-:W-:Y:S05]  /*0ba0*/  @P3 BREAK.RELIABLE B1 ;  /* 0x0000000000013942 */ /* 0x000fea0003800100 */
[----:B--2---:R-:W-:-:S05]  /*0bb0*/  LOP3.LUT R4, R4, 0xff000000, R5, 0xb8, !PT ;  /* 0xff00000004047812 */ /* 0x004fca00078eb805 */
[----:B------:R2:W-:Y:S01]  /*0bc0*/  STS [UR8+0x34], R4 ;  /* 0x00003404ff007988 */ /* 0x0005e20008000808 */
[----:B------:R-:W-:Y:S05]  /*0bd0*/  @P3 BRA `(.L_x_26) ;  /* 0x0000000000183947 */ /* 0x000fea0003800000 */
[----:B--2---:R-:W2:Y:S01]  /*0be0*/  LDS R4, [UR8+0x38] ;  /* 0x00003808ff047984 */ /* 0x004ea20008000800 */
[----:B------:R-:W-:-:S05]  /*0bf0*/  IMAD.MOV.U32 R5, RZ, RZ, 0xff ;  /* 0x000000ffff057424 */ /* 0x000fca00078e00ff */
[----:B--2---:R-:W-:-:S05]  /*0c00*/  LOP3.LUT R4, R4, 0xff, R5, 0xb8, !PT ;  /* 0x000000ff04047812 */ /* 0x004fca00078eb805 */
[----:B------:R2:W-:Y:S02]  /*0c10*/  STS [UR8+0x38], R4 ;  /* 0x00003804ff007988 */ /* 0x0005e40008000808 */
.L_x_25:
[----:B------:R-:W-:Y:S05]  /*0c20*/  BSYNC.RELIABLE B1 ;  /* 0x0000000000017941 */ /* 0x000fea0003800100 */
.L_x_24:
[----:B------:R2:W-:Y:S02]  /*0c30*/  @!P3 STS [UR8+0x20], R6 ;  /* 0x00002006ff00b988 */ /* 0x0005e40008000808 */
.L_x_26:
[----:B------:R-:W-:Y:S05]  /*0c40*/  BSYNC.RECONVERGENT B2 ;  /* 0x0000000000027941 */ /* 0x000fea0003800200 */
.L_x_23:
[----:B------:R-:W-:Y:S05]  /*0c50*/  WARPSYNC.ALL ;  /* 0x0000000000007948 */ /* 0x000fea0003800000 */
[----:B------:R-:W-:Y:S01]  /*0c60*/  NOP ;  /* 0x0000000000007918 */ /* 0x000fe20000000000 */
[----:B--2---:R-:W2:Y:S01]  /*0c70*/  LDC R6, c[0x0][0x39c] ;  /* 0x0000e700ff067b82 */ /* 0x004ea20000000800 */
[----:B------:R-:W-:Y:S01]  /*0c80*/  BSSY.RECONVERGENT B2, `(.L_x_27) ;  /* 0x000000b000027945 */ /* 0x000fe20003800200 */
[----:B--2---:R-:W-:-:S03]  /*0c90*/  VIADD R6, R6, 0xffffffff ;  /* 0xffffffff06067836 */ /* 0x004fc60000000000 */
[----:B------:R-:W-:Y:S05]  /*0ca0*/  @P3 BRA `(.L_x_28) ;  /* 0x0000000000203947 */ /* 0x000fea0003800000 */
[----:B----45:R-:W2:Y:S01]  /*0cb0*/  LDS R4, [UR8+0x1c] ;  /* 0x00001c08ff047984 */ /* 0x030ea20008000800 */
[----:B------:R-:W4:Y:S03]  /*0cc0*/  LDC.64 R10, c[0x0][0x3b0] ;  /* 0x0000ec00ff0a7b82 */ /* 0x000f260000000a00 */
[----:B------:R5:W-:Y:S01]  /*0cd0*/  STS [UR8+0x24], R6 ;  /* 0x00002406ff007988 */ /* 0x000be20008000808 */
[--C-:B----4-:R-:W-:Y:S02]  /*0ce0*/  SHF.R.U32.HI R9, RZ, 0x4, R11.reuse ;  /* 0x00000004ff097819 */ /* 0x110fe4000001160b */
[----:B------:R-:W-:-:S05]  /*0cf0*/  SHF.R.U64 R5, R10, 0x4, R11 ;  /* 0x000000040a057819 */ /* 0x000fca000000120b */
[----:B------:R5:W-:Y:S01]  /*0d00*/  STS [UR8+0xc], R5 ;  /* 0x00000c05ff007988 */ /* 0x000be20008000808 */
[----:B--2---:R-:W-:-:S05]  /*0d10*/  LOP3.LUT R4, R4, 0xf, R9, 0xb8, !PT ;  /* 0x0000000f04047812 */ /* 0x004fca00078eb809 */
[----:B------:R5:W-:Y:S02]  /*0d20*/  STS [UR8+0x1c], R4 ;  /* 0x00001c04ff007988 */ /* 0x000be40008000808 */
.L_x_28:
[----:B------:R-:W-:Y:S05]  /*0d30*/  BSYNC.RECONVERGENT B2 ;  /* 0x0000000000027941 */ /* 0x000fea0003800200 */
.L_x_27:
[----:B------:R-:W-:Y:S04]  /*0d40*/  BSSY.RECONVERGENT B3, `(.L_x_29) ;  /* 0x000001d000037945 */ /* 0x000fe80003800200 */
[----:B------:R-:W-:Y:S04]  /*0d50*/  BSSY.RELIABLE B2, `(.L_x_30) ;  /* 0x0000018000027945 */ /* 0x000fe80003800100 */
[----:B------:R-:W-:Y:S05]  /*0d60*/  @P3 BRA `(.L_x_31) ;  /* 0x00000000001c3947 */ /* 0x000fea0003800000 */
[----:B----45:R-:W2:Y:S02]  /*0d70*/  LDS R4, [UR8+0x34] ;  /* 0x00003408ff047984 */ /* 0x030ea40008000800 */
[----:B--2---:R-:W-:-:S05]  /*0d80*/  LOP3.LUT R4, R4, 0x7, RZ, 0xb8, !PT ;  /* 0x0000000704047812 */ /* 0x004fca00078eb8ff */
[----:B------:R2:W-:Y:S01]  /*0d90*/  STS [UR8+0x34], R4 ;  /* 0x00003404ff007988 */ /* 0x0005e20008000808 */
[----:B------:R-:W-:Y:S05]  /*0da0*/  @P3 BRA `(.L_x_32) ;  /* 0x00000000001c3947 */ /* 0x000fea0003800000 */
[----:B--2---:R-:W2:Y:S02]  /*0db0*/  LDS R4, [UR8+0x34] ;  /* 0x00003408ff047984 */ /* 0x004ea40008000800 */
[----:B--2---:R-:W-:-:S05]  /*0dc0*/  LOP3.LUT R4, R4, 0x38, RZ, 0xb8, !PT ;  /* 0x0000003804047812 */ /* 0x004fca00078eb8ff */
[----:B------:R2:W-:Y:S02]  /*0dd0*/  STS [UR8+0x34], R4 ;  /* 0x00003404ff007988 */ /* 0x0005e40008000808 */
.L_x_31:
[----:B------:R-:W-:Y:S05]  /*0de0*/  @P3 BRA `(.L_x_33) ;  /* 0x00000000001c3947 */ /* 0x000fea0003800000 */
[----:B--2-45:R-:W2:Y:S02]  /*0df0*/  LDS R4, [UR8+0x8] ;  /* 0x00000808ff047984 */ /* 0x034ea40008000800 */
[----:B--2---:R-:W-:-:S05]  /*0e00*/  LOP3.LUT R4, R4, 0x780, RZ, 0xb8, !PT ;  /* 0x0000078004047812 */ /* 0x004fca00078eb8ff */
[----:B------:R4:W-:Y:S02]  /*0e10*/  STS [UR8+0x8], R4 ;  /* 0x00000804ff007988 */ /* 0x0009e40008000808 */
.L_x_32:
[----:B------:R-:W-:Y:S05]  /*0e20*/  @P3 BRA `(.L_x_34) ;  /* 0x0000000000283947 */ /* 0x000fea0003800000 */
[----:B--2-4-:R-:W2:Y:S02]  /*0e30*/  LDS R4, [UR8+0x8] ;  /* 0x00000808ff047984 */ /* 0x014ea40008000800 */
[----:B--2---:R-:W-:-:S05]  /*0e40*/  LOP3.LUT R4, R4, 0x1800, RZ, 0xb8, !PT ;  /* 0x0000180004047812 */ /* 0x004fca00078eb8ff */
[----:B------:R2:W-:Y:S02]  /*0e50*/  STS [UR8+0x8], R4 ;  /* 0x00000804ff007988 */ /* 0x0005e40008000808 */
.L_x_33:
[----:B------:R-:W-:Y:S05]  /*0e60*/  @P3 BREAK.RELIABLE B2 ;  /* 0x0000000000023942 */ /* 0x000fea0003800100 */
[----:B------:R-:W-:Y:S05]  /*0e70*/  @P3 BRA `(.L_x_35) ;  /* 0x0000000000243947 */ /* 0x000fea0003800000 */
[----:B--2-45:R-:W2:Y:S01]  /*0e80*/  LDS R4, [UR8+0x8] ;  /* 0x00000808ff047984 */ /* 0x034ea20008000800 */
[----:B------:R-:W-:-:S05]  /*0e90*/  IMAD.MOV.U32 R5, RZ, RZ, 0x6000 ;  /* 0x00006000ff057424 */ /* 0x000fca00078e00ff */
[----:B--2---:R-:W-:-:S04]  /*0ea0*/  LOP3.LUT R4, R4, 0x4000, R5, 0xd8, !PT ;  /* 0x0000400004047812 */ /* 0x004fc800078ed805 */
[----:B------:R-:W-:-:S05]  /*0eb0*/  LOP3.LUT R4, R4, 0x400000, RZ, 0xb8, !PT ;  /* 0x0040000004047812 */ /* 0x000fca00078eb8ff */
[----:B------:R5:W-:Y:S02]  /*0ec0*/  STS [UR8+0x8], R4 ;  /* 0x00000804ff007988 */ /* 0x000be40008000808 */
.L_x_34:
[----:B------:R-:W-:Y:S05]  /*0ed0*/  BSYNC.RELIABLE B2 ;  /* 0x0000000000027941 */ /* 0x000fea0003800100 */
.L_x_30:
[----:B--2-45:R-:W2:Y:S02]  /*0ee0*/  @!P3 LDS R4, [UR8+0x8] ;  /* 0x00000808ff04b984 */ /* 0x034ea40008000800 */
[----:B--2---:R-:W-:-:S05]  /*0ef0*/  @!P3 LOP3.LUT R4, R4, 0x8000, RZ, 0xb8, !PT ;  /* 0x000080000404b812 */ /* 0x004fca00078eb8ff */
[----:B------:R2:W-:Y:S02]  /*0f00*/  @!P3 STS [UR8+0x8], R4 ;  /* 0x00000804ff00b988 */ /* 0x0005e40008000808 */
.L_x_35:
[----:B------:R-:W-:Y:S05]  /*0f10*/  BSYNC.RECONVERGENT B3 ;  /* 0x0000000000037941 */ /* 0x000fea0003800200 */
.L_x_29:
[----:B------:R-:W-:Y:S05]  /*0f20*/  WARPSYNC.ALL ;  /* 0x0000000000007948 */ /* 0x000fea0003800000 */
[----:B------:R-:W-:Y:S01]  /*0f30*/  NOP ;  /* 0x0000000000007918 */ /* 0x000fe20000000000 */
[----:B------:R-:W-:-:S04]  /*0f40*/  UIADD3 UR5, UPT, UPT, UR4, 0x80, URZ ;  /* 0x0000008004057890 */ /* 0x000fc8000fffe0ff */
[----:B------:R-:W-:-:S04]  /*0f50*/  UIADD3 UR26, UP0, UPT, UR5, UR20, URZ ;  /* 0x00000014051a7290 */ /* 0x000fc8000ff1e0ff */
[----:B------:R-:W-:Y:S01]  /*0f60*/  ULEA.HI.X.SX32 UR27, UR5, UR21, 0x1, UP0 ;  /* 0x00000015051b7291 */ /* 0x000fe200080f0eff */
[----:B------:R-:W-:Y:S11]  /*0f70*/  @P0 BRA `(.L_x_36) ;  /* 0x0000000000300947 */ /* 0x000ff60003800000 */
[----:B--2-45:R-:W2:Y:S01]  /*0f80*/  S2R R4, SR_LANEID ;  /* 0x0000000000047919 */ /* 0x034ea20000000000 */
[----:B------:R-:W-:Y:S05]  /*0f90*/  WARPSYNC.ALL ;  /* 0x0000000000007948 */ /* 0x000fea0003800000 */
[----:B------:R-:W-:Y:S01]  /*0fa0*/  NOP ;  /* 0x0000000000007918 */ /* 0x000fe20000000000 */
[----:B--2---:R-:W-:-:S05]  /*0fb0*/  IMAD.SHL.U32 R8, R4, 0x4, RZ ;  /* 0x0000000404087824 */ /* 0x004fca00078e00ff */
[----:B------:R-:W2:Y:S01]  /*0fc0*/  LDS R9, [R8+UR8] ;  /* 0x0000000808097984 */ /* 0x000ea20008000800 */
[----:B------:R-:W-:-:S05]  /*0fd0*/  IADD3 R4, P1, PT, R8, UR26, RZ ;  /* 0x0000001a08047c10 */ /* 0x000fca000ff3e0ff */
[----:B------:R-:W-:-:S05]  /*0fe0*/  IMAD.X R5, RZ, RZ, UR27, P1 ;  /* 0x0000001bff057e24 */ /* 0x000fca00088e06ff */
[----:B--2---:R2:W4:Y:S01]  /*0ff0*/  ATOMG.E.EXCH.STRONG.GPU PT, RZ, [R4], R9 ;  /* 0x0000000904ff73a8 */ /* 0x00452200041ee100 */
[----:B------:R-:W-:-:S04]  /*1000*/  DEPBAR {5,4,3,2,1,0} ;  /* 0x0000003f0000791a */ /* 0x000fc80000000000 */
[----:B------:R-:W5:Y:S02]  /*1010*/  CCTL.E.C.LDCU.IV.DEEP [UR26] ;  /* 0x000000001a007540 */ /* 0x000f640009c08000 */
[----:B-----5:R2:W-:Y:S01]  /*1020*/  UTMACCTL.IV [UR26] ;  /* 0x000000001a0079b9 */ /* 0x0205e20008000000 */
[----:B------:R-:W-:Y:S01]  /*1030*/  NOP ;  /* 0x0000000000007918 */ /* 0x000fe20000000000 */
.L_x_36:
[----:B------:R-:W-:Y:S05]  /*1040*/  @P0 BRA `(.L_x_37) ;  /* 0x00000000000c0947 */ /* 0x000fea0003800000 */
[----:B------:R0:W-:Y:S01]  /*1050*/  UTMACMDFLUSH ;  /* 0x00000000000079b7 */ /* 0x0001e20000000000 */
[----:B------:R-:W-:Y:S05]  /*1060*/  @P0 BRA `(.L_x_37) ;  /* 0x0000000000040947 */ /* 0x000fea0003800000 */
[----:B------:R-:W-:-:S04]  /*1070*/  DEPBAR.LE SB0, 0x0 ;  /* 0x000080000000791a */ /* 0x000fc80000000000 */
.L_x_37:
[----:B------:R-:W-:Y:S05]  /*1080*/  WARPSYNC.ALL ;  /* 0x0000000000007948 */ /* 0x000fea0003800000 */
[----:B------:R-:W-:Y:S01]  /*1090*/  NOP ;  /* 0x0000000000007918 */ /* 0x000fe20000000000 */
[----:B----4-:R-:W-:Y:S06]  /*10a0*/  BAR.SYNC.DEFER_BLOCKING 0x0 ;  /* 0x0000000000007b1d */ /* 0x010fec0000010000 */
[----:B------:R-:W-:Y:S02]  /*10b0*/  BSSY.RECONVERGENT B3, `(.L_x_38) ;  /* 0x000000b000037945 */ /* 0x000fe40003800200 */
[----:B------:R-:W-:Y:S06]  /*10c0*/  BAR.SYNC.DEFER_BLOCKING 0x0 ;  /* 0x0000000000007b1d */ /* 0x000fec0000010000 */
[----:B------:R4:W-:Y:S01]  /*10d0*/  @!P0 STS [R3], RZ ;  /* 0x000000ff03008388 */ /* 0x0009e20000000800 */
[----:B------:R-:W-:Y:S01]  /*10e0*/  NOP ;  /* 0x0000000000007918 */ /* 0x000fe20000000000 */
[----:B------:R-:W-:Y:S05]  /*10f0*/  @P3 BRA `(.L_x_39) ;  /* 0x0000000000183947 */ /* 0x000fea0003800000 */
[----:B---34-:R-:W3:Y:S01]  /*1100*/  LDS R3, [UR8+0x8] ;  /* 0x00000808ff037984 */ /* 0x018ee20008000800 */
[----:B--2---:R-:W2:Y:S01]  /*1110*/  LDC.64 R8, c[0x0][0x390] ;  /* 0x0000e400ff087b82 */ /* 0x004ea20000000a00 */
[----:B-----5:R-:W-:Y:S02]  /*1120*/  IMAD.MOV.U32 R4, RZ, RZ, 0x70 ;  /* 0x00000070ff047424 */ /* 0x020fe400078e00ff */
[----:B--2---:R2:W-:Y:S03]  /*1130*/  STS.64 [UR8], R8 ;  /* 0x00000008ff007988 */ /* 0x0045e60008000a08 */
[----:B---3--:R-:W-:-:S05]  /*1140*/  LOP3.LUT R3, R3, 0x10, R4, 0xd8, !PT ;  /* 0x0000001003037812 */ /* 0x008fca00078ed804 */
[----:B------:R2:W-:Y:S02]  /*1150*/  STS [UR8+0x8], R3 ;  /* 0x00000803ff007988 */ /* 0x0005e40008000808 */
.L_x_39:
[----:B--2---:R-:W-:Y:S05]  /*1160*/  BSYNC.RECONVERGENT B3 ;  /* 0x0000000000037941 */ /* 0x004fea0003800200 */
.L_x_38:
[----:B------:R-:W-:Y:S04]  /*1170*/  BSSY.RECONVERGENT B4, `(.L_x_40) ;  /* 0x0000033000047945 */ /* 0x000fe80003800200 */
[----:B------:R-:W-:Y:S04]  /*1180*/  BSSY.RELIABLE B3, `(.L_x_41) ;  /* 0x000002e000037945 */ /* 0x000fe80003800100 */
[----:B------:R-:W-:Y:S05]  /*1190*/  @P3 BRA `(.L_x_42) ;  /* 0x0000000000243947 */ /* 0x000fea0003800000 */
[----:B---34-:R-:W2:Y:S01]  /*11a0*/  LDS R3, [UR8+0x34] ;  /* 0x00003408ff037984 */ /* 0x018ea20008000800 */
[----:B-----5:R-:W-:-:S05]  /*11b0*/  IMAD.MOV.U32 R4, RZ, RZ, 0x7f000000 ;  /* 0x7f000000ff047424 */ /* 0x020fca00078e00ff */
[----:B--2---:R-:W-:-:S05]  /*11c0*/  LOP3.LUT R3, R3, 0xff000000, R4, 0xb8, !PT ;  /* 0xff00000003037812 */ /* 0x004fca00078eb804 */
[----:B------:R2:W-:Y:S01]  /*11d0*/  STS [UR8+0x34], R3 ;  /* 0x00003403ff007988 */ /* 0x0005e20008000808 */
[----:B------:R-:W-:Y:S05]  /*11e0*/  @P3 BRA `(.L_x_43) ;  /* 0x0000000000183947 */ /* 0x000fea0003800000 */
[----:B--2---:R-:W2:Y:S01]  /*11f0*/  LDS R3, [UR8+0x38] ;  /* 0x00003808ff037984 */ /* 0x004ea20008000800 */
[----:B------:R-:W-:-:S05]  /*1200*/  IMAD.MOV.U32 R4, RZ, RZ, 0x7f ;  /* 0x0000007fff047424 */ /* 0x000fca00078e00ff */
[----:B--2---:R-:W-:-:S05]  /*1210*/  LOP3.LUT R3, R3, 0xff, R4, 0xb8, !PT ;  /* 0x000000ff03037812 */ /* 0x004fca00078eb804 */
[----:B------:R2:W-:Y:S02]  /*1220*/  STS [UR8+0x38], R3 ;  /* 0x00003803ff007988 */ /* 0x0005e40008000808 */
.L_x_42:
[----:B------:R-:W-:Y:S05]  /*1230*/  @P3 BRA `(.L_x_44) ;  /* 0x00000000000c3947 */ /* 0x000fea0003800000 */
[----:B------:R2:W-:Y:S02]  /*1240*/  STS [UR8+0x20], R6 ;  /* 0x00002006ff007988 */ /* 0x0005e40008000808 */
.L_x_43:
[----:B------:R-:W-:Y:S05]  /*1250*/  @P3 BRA `(.L_x_45) ;  /* 0x0000000000243947 */ /* 0x000fea0003800000 */
[----:B------:R2:W-:Y:S02]  /*1260*/  STS [UR8+0x24], R7 ;  /* 0x00002407ff007988 */ /* 0x0005e40008000808 */
.L_x_44:
[----:B------:R-:W-:Y:S05]  /*1270*/  @P3 BRA `(.L_x_46) ;  /* 0x00000000002c3947 */ /* 0x000fea0003800000 */
[----:B--234-:R-:W2:Y:S01]  /*1280*/  LDS R3, [UR8+0x1c] ;  /* 0x00001c08ff037984 */ /* 0x01cea20008000800 */
[----:B-----5:R-:W3:Y:S02]  /*1290*/  LDC.64 R4, c[0x0][0x3b8] ;  /* 0x0000ee00ff047b82 */ /* 0x020ee40000000a00 */
[--C-:B---3--:R-:W-:Y:S02]  /*12a0*/  SHF.R.U32.HI R6, RZ, 0x4, R5.reuse ;  /* 0x00000004ff067819 */ /* 0x108fe40000011605 */
[----:B------:R-:W-:-:S05]  /*12b0*/  SHF.R.U64 R4, R4, 0x4, R5 ;  /* 0x0000000404047819 */ /* 0x000fca0000001205 */
[----:B------:R3:W-:Y:S01]  /*12c0*/  STS [UR8+0xc], R4 ;  /* 0x00000c04ff007988 */ /* 0x0007e20008000808 */
[----:B--2---:R-:W-:-:S05]  /*12d0*/  LOP3.LUT R3, R3, 0xf, R6, 0xb8, !PT ;  /* 0x0000000f03037812 */ /* 0x004fca00078eb806 */
[----:B------:R3:W-:Y:S02]  /*12e0*/  STS [UR8+0x1c], R3 ;  /* 0x00001c03ff007988 */ /* 0x0007e40008000808 */
.L_x_45:
[----:B------:R-:W-:Y:S05]  /*12f0*/  @P3 BRA `(.L_x_47) ;  /* 0x00000000001c3947 */ /* 0x000fea0003800000 */
[----:B--234-:R-:W2:Y:S02]  /*1300*/  LDS R3, [UR8+0x34] ;  /* 0x00003408ff037984 */ /* 0x01cea40008000800 */
[----:B--2---:R-:W-:-:S05]  /*1310*/  LOP3.LUT R3, R3, 0x7, RZ, 0xb8, !PT ;  /* 0x0000000703037812 */ /* 0x004fca00078eb8ff */
[----:B------:R2:W-:Y:S02]  /*1320*/  STS [UR8+0x34], R3 ;  /* 0x00003403ff007988 */ /* 0x0005e40008000808 */
.L_x_46:
[----:B------:R-:W-:Y:S05]  /*1330*/  @P3 BRA `(.L_x_48) ;  /* 0x00000000001c3947 */ /* 0x000fea0003800000 */
[----:B--234-:R-:W2:Y:S02]  /*1340*/  LDS R3, [UR8+0x34] ;  /* 0x00003408ff037984 */ /* 0x01cea40008000800 */
[----:B--2---:R-:W-:-:S05]  /*1350*/  LOP3.LUT R3, R3, 0x38, RZ, 0xb8, !PT ;  /* 0x0000003803037812 */ /* 0x004fca00078eb8ff */
[----:B------:R2:W-:Y:S02]  /*1360*/  STS [UR8+0x34], R3 ;  /* 0x00003403ff007988 */ /* 0x0005e40008000808 */
.L_x_47:
[----:B------:R-:W-:Y:S05]  /*1370*/  @P3 BRA `(.L_x_49) ;  /* 0x00000000001c3947 */ /* 0x000fea0003800000 */
[----:B--234-:R-:W2:Y:S02]  /*1380*/  LDS R3, [UR8+0x8] ;  /* 0x00000808ff037984 */ /* 0x01cea40008000800 */
[----:B--2---:R-:W-:-:S05]  /*1390*/  LOP3.LUT R3, R3, 0x780, RZ, 0xb8, !PT ;  /* 0x0000078003037812 */ /* 0x004fca00078eb8ff */
[----:B------:R2:W-:Y:S02]  /*13a0*/  STS [UR8+0x8], R3 ;  /* 0x00000803ff007988 */ /* 0x0005e40008000808 */
.L_x_48:
[----:B------:R-:W-:Y:S05]  /*13b0*/  @P3 BRA `(.L_x_50) ;  /* 0x0000000000283947 */ /* 0x000fea0003800000 */
[----:B--234-:R-:W2:Y:S02]  /*13c0*/  LDS R3, [UR8+0x8] ;  /* 0x00000808ff037984 */ /* 0x01cea40008000800 */
[----:B--2---:R-:W-:-:S05]  /*13d0*/  LOP3.LUT R3, R3, 0x1800, RZ, 0xb8, !PT ;  /* 0x0000180003037812 */ /* 0x004fca00078eb8ff */
[----:B------:R2:W-:Y:S02]  /*13e0*/  STS [UR8+0x8], R3 ;  /* 0x00000803ff007988 */ /* 0x0005e40008000808 */
.L_x_49:
[----:B------:R-:W-:Y:S05]  /*13f0*/  @P3 BREAK.RELIABLE B3 ;  /* 0x0000000000033942 */ /* 0x000fea0003800100 */
[----:B------:R-:W-:Y:S05]  /*1400*/  @P3 BRA `(.L_x_51) ;  /* 0x0000000000243947 */ /* 0x000fea0003800000 */
[----:B--234-:R-:W2:Y:S01]  /*1410*/  LDS R3, [UR8+0x8] ;  /* 0x00000808ff037984 */ /* 0x01cea20008000800 */
[----:B-----5:R-:W-:-:S05]  /*1420*/  IMAD.MOV.U32 R4, RZ, RZ, 0x6000 ;  /* 0x00006000ff047424 */ /* 0x020fca00078e00ff */
[----:B--2---:R-:W-:-:S04]  /*1430*/  LOP3.LUT R3, R3, 0x6000, R4, 0xd8, !PT ;  /* 0x0000600003037812 */ /* 0x004fc800078ed804 */
[----:B------:R-:W-:-:S05]  /*1440*/  LOP3.LUT R3, R3, 0x400000, RZ, 0xb8, !PT ;  /* 0x0040000003037812 */ /* 0x000fca00078eb8ff */
[----:B------:R2:W-:Y:S02]  /*1450*/  STS [UR8+0x8], R3 ;  /* 0x00000803ff007988 */ /* 0x0005e40008000808 */
.L_x_50:
[----:B------:R-:W-:Y:S05]  /*1460*/  BSYNC.RELIABLE B3 ;  /* 0x0000000000037941 */ /* 0x000fea0003800100 */
.L_x_41:
[----:B--234-:R-:W2:Y:S02]  /*1470*/  @!P3 LDS R3, [UR8+0x8] ;  /* 0x00000808ff03b984 */ /* 0x01cea40008000800 */
[----:B--2---:R-:W-:-:S05]  /*1480*/  @!P3 LOP3.LUT R3, R3, 0x8000, RZ, 0xb8, !PT ;  /* 0x000080000303b812 */ /* 0x004fca00078eb8ff */
[----:B------:R2:W-:Y:S02]  /*1490*/  @!P3 STS [UR8+0x8], R3 ;  /* 0x00000803ff00b988 */ /* 0x0005e40008000808 */
.L_x_51:
[----:B------:R-:W-:Y:S05]  /*14a0*/  BSYNC.RECONVERGENT B4 ;  /* 0x0000000000047941 */ /* 0x000fea0003800200 */
.L_x_40:
[----:B------:R-:W-:Y:S05]  /*14b0*/  WARPSYNC.ALL ;  /* 0x0000000000007948 */ /* 0x000fea0003800000 */
[----:B------:R-:W-:Y:S01]  /*14c0*/  NOP ;  /* 0x0000000000007918 */ /* 0x000fe20000000000 */
[----:B------:R-:W-:-:S04]  /*14d0*/  UIADD3 UR4, UPT, UPT, UR4, 0x100, URZ ;  /* 0x0000010004047890 */ /* 0x000fc8000fffe0ff */
[----:B------:R-:W-:-:S04]  /*14e0*/  UIADD3 UR20, UP0, UPT, UR4, UR20, URZ ;  /* 0x0000001404147290 */ /* 0x000fc8000ff1e0ff */
[----:B------:R-:W-:Y:S01]  /*14f0*/  ULEA.HI.X.SX32 UR21, UR4, UR21, 0x1, UP0 ;  /* 0x0000001504157291 */ /* 0x000fe200080f0eff */
[----:B------:R-:W-:Y:S11]  /*1500*/  @P0 BRA `(.L_x_52) ;  /* 0x0000000000300947 */ /* 0x000ff60003800000 */
[----:B--234-:R-:W2:Y:S01]  /*1510*/  S2R R3, SR_LANEID ;  /* 0x0000000000037919 */ /* 0x01cea20000000000 */
[----:B------:R-:W-:Y:S05]  /*1520*/  WARPSYNC.ALL ;  /* 0x0000000000007948 */ /* 0x000fea0003800000 */
[----:B------:R-:W-:Y:S01]  /*1530*/  NOP ;  /* 0x0000000000007918 */ /* 0x000fe20000000000 */
[----:B--2--5:R-:W-:-:S05]  /*1540*/  IMAD.SHL.U32 R6, R3, 0x4, RZ ;  /* 0x0000000403067824 */ /* 0x024fca00078e00ff */
        /* <DEDUP_REMOVED lines=8> */
.L_x_52:
[----:B------:R-:W-:Y:S05]  /*15d0*/  @P0 BRA `(.L_x_53) ;  /* 0x00000000000c0947 */ /* 0x000fea0003800000 */
[----:B------:R0:W-:Y:S01]  /*15e0*/  UTMACMDFLUSH ;  /* 0x00000000000079b7 */ /* 0x0001e20000000000 */
[----:B------:R-:W-:Y:S05]  /*15f0*/  @P0 BRA `(.L_x_53) ;  /* 0x0000000000040947 */ /* 0x000fea0003800000 */
[----:B------:R-:W-:-:S04]  /*1600*/  DEPBAR.LE SB0, 0x0 ;  /* 0x000080000000791a */ /* 0x000fc80000000000 */
.L_x_53:
[----:B------:R-:W-:Y:S05]  /*1610*/  WARPSYNC.ALL ;  /* 0x0000000000007948 */ /* 0x000fea0003800000 */
[----:B------:R-:W-:Y:S01]  /*1620*/  NOP ;  /* 0x0000000000007918 */ /* 0x000fe20000000000 */
[----:B---3--:R-:W-:Y:S01]  /*1630*/  BAR.SYNC.DEFER_BLOCKING 0x0 ;  /* 0x0000000000007b1d */ /* 0x008fe20000010000 */
[----:B--2-4-:R-:W-:Y:S01]  /*1640*/  SHF.R.U32.HI R3, RZ, 0x5, R0 ;  /* 0x00000005ff037819 */ /* 0x014fe20000011600 */
[----:B------:R-:W-:-:S03]  /*1650*/  USHF.L.U32 UR15, UR15, 0x8, URZ ;  /* 0x000000080f0f7899 */ /* 0x000fc600080006ff */
[----:B------:R-:W-:Y:S01]  /*1660*/  R2UR UR22, R3 ;  /* 0x00000000031672ca */ /* 0x000fe200000e0000 */
[----:B------:R-:W-:Y:S01]  /*1670*/  VOTEU.ALL UP0, P3 ;  /* 0x0000000000ff7886 */ /* 0x000fe20001800000 */
[----:B------:R-:W-:Y:S01]  /*1680*/  UMOV UR4, 0x1 ;  /* 0x0000000100047882 */ /* 0x000fe20000000000 */
[----:B------:R-:W-:Y:S01]  /*1690*/  VOTEU.ALL UP1, P3 ;  /* 0x0000000000ff7886 */ /* 0x000fe20001820000 */
[----:B------:R-:W-:Y:S02]  /*16a0*/  BSSY.RECONVERGENT B4, `(.L_x_54) ;  /* 0x0000018000047945 */ /* 0x000fe40003800200 */
[----:B------:R-:W-:-:S04]  /*16b0*/  @!UP0 UIADD3 UR10, UPT, UPT, -UR4, 0x100000, URZ ;  /* 0x00100000040a8890 */ /* 0x000fc8000fffe1ff */
[----:B------:R-:W-:Y:S02]  /*16c0*/  @!UP0 USHF.L.U32 UR11, UR10, 0xb, URZ ;  /* 0x0000000b0a0b8899 */ /* 0x000fe400080006ff */
[----:B------:R-:W-:Y:S02]  /*16d0*/  @!UP0 USHF.L.U32 UR10, UR10, 0x1, URZ ;  /* 0x000000010a0a8899 */ /* 0x000fe400080006ff */
[----:B------:R-:W-:-:S04]  /*16e0*/  @!UP0 UIADD3 UR4, UPT, UPT, -UR4, 0x100000, URZ ;  /* 0x0010000004048890 */ /* 0x000fc8000fffe1ff */
[----:B------:R-:W-:Y:S02]  /*16f0*/  @!UP0 USHF.L.U32 UR5, UR4, 0xb, URZ ;  /* 0x0000000b04058899 */ /* 0x000fe400080006ff */
[----:B------:R-:W-:Y:S01]  /*1700*/  @!UP0 USHF.L.U32 UR4, UR4, 0x1, URZ ;  /* 0x0000000104048899 */ /* 0x000fe200080006ff */
[----:B------:R-:W-:Y:S01]  /*1710*/  VOTEU.ALL UP0, P3 ;  /* 0x0000000000ff7886 */ /* 0x000fe20001800000 */
[----:B------:R-:W2:Y:S04]  /*1720*/  FENCE.VIEW.ASYNC.S ;  /* 0x00000000000073c6 */ /* 0x000ea80000000000 */
[----:B--2---:R2:W3:Y:S06]  /*1730*/  @!UP0 SYNCS.EXCH.64 URZ, [UR8+0x12000], UR10 ;  /* 0x0120000a08ff85b2 */ /* 0x0044ec0008000100 */
[----:B------:R2:W3:Y:S02]  /*1740*/  @!UP1 SYNCS.EXCH.64 URZ, [UR8+0x12020], UR4 ;  /* 0x0120200408ff95b2 */ /* 0x0004e40008000100 */
[----:B---3--:R-:W-:Y:S06]  /*1750*/  BAR.SYNC.DEFER_BLOCKING 0x0 ;  /* 0x0000000000007b1d */ /* 0x008fec0000010000 */
[----:B------:R-:W-:Y:S05]  /*1760*/  @P3 BRA `(.L_x_55) ;  /* 0x00000000002c3947 */ /* 0x000fea0003800000 */
[----:B--2---:R-:W-:Y:S02]  /*1770*/  UMOV UR4, 0x1 ;  /* 0x0000000100047882 */ /* 0x004fe40000000000 */
[----:B------:R-:W-:-:S04]  /*1780*/  UIADD3 UR10, UPT, UPT, -UR4, 0x100000, URZ ;  /* 0x00100000040a7890 */ /* 0x000fc8000fffe1ff */
[----:B------:R-:W-:Y:S02]  /*1790*/  USHF.L.U32 UR11, UR10, 0xb, URZ ;  /* 0x0000000b0a0b7899 */ /* 0x000fe400080006ff */
[----:B------:R-:W-:Y:S02]  /*17a0*/  USHF.L.U32 UR10, UR10, 0x1, URZ ;  /* 0x000000010a0a7899 */ /* 0x000fe400080006ff */
[----:B------:R-:W-:-:S04]  /*17b0*/  UIADD3 UR4, UPT, UPT, -UR4, 0x100000, URZ ;  /* 0x0010000004047890 */ /* 0x000fc8000fffe1ff */
[----:B------:R-:W-:Y:S02]  /*17c0*/  USHF.L.U32 UR5, UR4, 0xb, URZ ;  /* 0x0000000b04057899 */ /* 0x000fe400080006ff */
[----:B------:R-:W-:Y:S01]  /*17d0*/  USHF.L.U32 UR4, UR4, 0x1, URZ ;  /* 0x0000000104047899 */ /* 0x000fe200080006ff */
[----:B------:R-:W2:Y:S03]  /*17e0*/  FENCE.VIEW.ASYNC.S ;  /* 0x00000000000073c6 */ /* 0x000ea60000000000 */
[----:B--2---:R3:W4:Y:S08]  /*17f0*/  SYNCS.EXCH.64 URZ, [UR8+0x12008], UR10 ;  /* 0x0120080a08ff75b2 */ /* 0x0047300008000100 */
[----:B------:R3:W2:Y:S02]  /*1800*/  SYNCS.EXCH.64 URZ, [UR8+0x12028], UR4 ;  /* 0x0120280408ff75b2 */ /* 0x0006a40008000100 */
[----:B---3--:R-:W-:Y:S01]  /*1810*/  NOP ;  /* 0x0000000000007918 */ /* 0x008fe20000000000 */
.L_x_55:
[----:B--2---:R-:W-:Y:S05]  /*1820*/  BSYNC.RECONVERGENT B4 ;  /* 0x0000000000047941 */ /* 0x004fea0003800200 */
.L_x_54:
[----:B----4-:R-:W-:Y:S01]  /*1830*/  BAR.SYNC.DEFER_BLOCKING 0x0 ;  /* 0x0000000000007b1d */ /* 0x010fe20000010000 */
[----:B------:R-:W-:Y:S01]  /*1840*/  UIADD3 UR12, UPT, UPT, UR8, 0x12020, URZ ;  /* 0x00012020080c7890 */ /* 0x000fe2000fffe0ff */
[----:B------:R-:W-:Y:S01]  /*1850*/  ISETP.GE.AND P0, PT, R12, 0x1, PT ;  /* 0x000000010c00780c */ /* 0x000fe20003f06270 */
[----:B------:R-:W-:-:S03]  /*1860*/  USHF.L.U32 UR19, UR7, 0x7, URZ ;  /* 0x0000000707137899 */ /* 0x000fc600080006ff */
[----:B------:R-:W-:Y:S04]  /*1870*/  BSSY.RECONVERGENT B4, `(.L_x_56) ;  /* 0x000000d000047945 */ /* 0x000fe80003800200 */
[----:B------:R-:W-:Y:S05]  /*1880*/  @P3 BRA `(.L_x_57) ;  /* 0x00000000002c3947 */ /* 0x000fea0003800000 */
[----:B------:R-:W-:Y:S02]  /*1890*/  UMOV UR4, 0x1 ;  /* 0x0000000100047882 */ /* 0x000fe40000000000 */
[----:B------:R-:W-:-:S04]  /*18a0*/  UIADD3 UR10, UPT, UPT, -UR4, 0x100000, URZ ;  /* 0x00100000040a7890 */ /* 0x000fc8000fffe1ff */
[----:B------:R-:W-:Y:S02]  /*18b0*/  USHF.L.U32 UR11, UR10, 0xb, URZ ;  /* 0x0000000b0a0b7899 */ /* 0x000fe400080006ff */
[----:B------:R-:W-:Y:S02]  /*18c0*/  USHF.L.U32 UR10, UR10, 0x1, URZ ;  /* 0x000000010a0a7899 */ /* 0x000fe400080006ff */
[----:B------:R-:W-:-:S04]  /*18d0*/  UIADD3 UR4, UPT, UPT, -UR4, 0x100000, URZ ;  /* 0x0010000004047890 */ /* 0x000fc8000fffe1ff */
[----:B------:R-:W-:Y:S02]  /*18e0*/  USHF.L.U32 UR5, UR4, 0xb, URZ ;  /* 0x0000000b04057899 */ /* 0x000fe400080006ff */
[----:B------:R-:W-:Y:S01]  /*18f0*/  USHF.L.U32 UR4, UR4, 0x1, URZ ;  /* 0x0000000104047899 */ /* 0x000fe200080006ff */
[----:B------:R-:W2:Y:S03]  /*1900*/  FENCE.VIEW.ASYNC.S ;  /* 0x00000000000073c6 */ /* 0x000ea60000000000 */
[----:B--2---:R2:W3:Y:S08]  /*1910*/  SYNCS.EXCH.64 URZ, [UR8+0x12010], UR10 ;  /* 0x0120100a08ff75b2 */ /* 0x0044f00008000100 */
[----:B------:R2:W4:Y:S01]  /*1920*/  SYNCS.EXCH.64 URZ, [UR8+0x12030], UR4 ;  /* 0x0120300408ff75b2 */ /* 0x0005220008000100 */
[----:B------:R-:W-:Y:S01]  /*1930*/  NOP ;  /* 0x0000000000007918 */ /* 0x000fe20000000000 */
.L_x_57:
[----:B--2---:R-:W-:Y:S05]  /*1940*/  BSYNC.RECONVERGENT B4 ;  /* 0x0000000000047941 */ /* 0x004fea0003800200 */
.L_x_56:
[----:B------:R-:W-:Y:S05]  /*1950*/  @!P0 BRA `(.L_x_58) ;  /* 0x0000000800148947 */ /* 0x000fea0003800000 */
[----:B---34-:R-:W-:Y:S01]  /*1960*/  BAR.SYNC.DEFER_BLOCKING 0x0 ;  /* 0x0000000000007b1d */ /* 0x018fe20000010000 */
[----:B------:R-:W-:Y:S01]  /*1970*/  ELECT P1, URZ, PT ;  /* 0x0000000000ff782f */ /* 0x000fe20003820000 */
[----:B------:R-:W-:Y:S01]  /*1980*/  @!P3 IMAD.MOV.U32 R3, RZ, RZ, 0x6000 ;  /* 0x00006000ff03b424 */ /* 0x000fe200078e00ff */
[----:B------:R-:W-:Y:S02]  /*1990*/  UIADD3 UR16, UPT, UPT, UR8, 0xc000, URZ ;  /* 0x0000c00008107890 */ /* 0x000fe4000fffe0ff */
[----:B------:R-:W-:Y:S02]  /*19a0*/  ISETP.LT.U32.AND P1, PT, R2, 0x20, P1 ;  /* 0x000000200200780c */ /* 0x000fe40000f21070 */
[----:B------:R-:W-:Y:S01]  /*19b0*/  ELECT P0, URZ, PT ;  /* 0x0000000000ff782f */ /* 0x000fe20003800000 */
[----:B------:R-:W-:-:S03]  /*19c0*/  UMOV UR11, UR15 ;  /* 0x0000000f000b7c82 */ /* 0x000fc60008000000 */
[----:B------:R-:W-:-:S07]  /*19d0*/  ISETP.LT.U32.AND P0, PT, R2, 0x20, P0 ;  /* 0x000000200200780c */ /* 0x000fce0000701070 */
[----:B------:R-:W-:Y:S01]  /*19e0*/  VOTEU.ANY UP0, P1 ;  /* 0x0000000000ff7886 */ /* 0x000fe20000800100 */
[----:B------:R-:W-:-:S04]  /*19f0*/  VOTEU.ANY UP2, P1 ;  /* 0x0000000000ff7886 */ /* 0x000fc80000840100 */
[----:B------:R-:W-:Y:S02]  /*1a00*/  @UP0 UIADD3 UR17, UPT, UPT, UR8, 0x12000, URZ ;  /* 0x0001200008110890 */ /* 0x000fe4000fffe0ff */
[----:B------:R2:W-:Y:S01]  /*1a10*/  @!P3 SYNCS.ARRIVE.TRANS64 RZ, [UR8+0x12000], R3 ;  /* 0x01200003ffffb9a7 */ /* 0x0005e20008000008 */
[----:B------:R-:W-:Y:S01]  /*1a20*/  @UP0 UMOV UR18, URZ ;  /* 0x000000ff00120c82 */ /* 0x000fe20008000000 */
[----:B------:R-:W-:Y:S01]  /*1a30*/  BAR.SYNC.DEFER_BLOCKING 0x0 ;  /* 0x0000000000007b1d */ /* 0x000fe20000010000 */
[----:B------:R-:W-:-:S05]  /*1a40*/  UISETP.NE.U32.AND UP0, UPT, UR22, URZ, UPT ;  /* 0x000000ff1600728c */ /* 0x000fca000bf05070 */
[----:B------:R-:W-:Y:S01]  /*1a50*/  VOTEU.ANY UP1, P0 ;  /* 0x0000000000ff7886 */ /* 0x000fe20000020100 */
[----:B------:R-:W-:-:S04]  /*1a60*/  VOTEU.ANY UP3, P0 ;  /* 0x0000000000ff7886 */ /* 0x000fc80000060100 */
[----:B------:R-:W-:Y:S01]  /*1a70*/  @UP1 UIADD3 UR9, UPT, UPT, UR8, 0x12000, URZ ;  /* 0x0001200008091890 */ /* 0x000fe2000fffe0ff */
[----:B------:R-:W-:Y:S01]  /*1a80*/  @UP1 UMOV UR10, URZ ;  /* 0x000000ff000a1c82 */ /* 0x000fe20008000000 */
[----:B------:R2:W-:Y:S01]  /*1a90*/  @UP2 UTMALDG.2D [UR16], [UR24] ;  /* 0x00000010180025b4 */ /* 0x0005e20008008000 */
[----:B------:R3:W-:Y:S06]  /*1aa0*/  MEMBAR.ALL.CTA ;  /* 0x0000000000007992 */ /* 0x0007ec0000008000 */
[----:B---3--:R-:W3:Y:S02]  /*1ab0*/  FENCE.VIEW.ASYNC.S ;  /* 0x00000000000073c6 */ /* 0x008ee40000000000 */
[----:B---3--:R-:W-:Y:S06]  /*1ac0*/  BAR.SYNC.DEFER_BLOCKING 0x0 ;  /* 0x0000000000007b1d */ /* 0x008fec0000010000 */
[----:B------:R2:W-:Y:S02]  /*1ad0*/  @UP3 UTMALDG.2D [UR8], [UR26] ;  /* 0x000000081a0035b4 */ /* 0x0005e40008008000 */
[----:B------:R-:W-:Y:S06]  /*1ae0*/  BAR.SYNC.DEFER_BLOCKING 0x0 ;  /* 0x0000000000007b1d */ /* 0x000fec0000010000 */
[----:B------:R-:W3:Y:S02]  /*1af0*/  SYNCS.PHASECHK.TRANS64.TRYWAIT P0, [UR8+0x12000], RZ ;  /* 0x012000ffff0075a7 */ /* 0x000ee40008001108 */
[----:B--23--:R-:W-:Y:S05]  /*1b00*/  @!P0 BRA `(.L_x_59) ;  /* 0x0000001400688947 */ /* 0x00cfea0003800000 */
.L_x_75:
[----:B------:R-:W-:Y:S05]  /*1b10*/  BRA.U UP0, `(.L_x_60) ;  /* 0x00000001004c7547 */ /* 0x000fea000b800000 */
[----:B------:R-:W-:Y:S02]  /*1b20*/  USHF.R.U32.HI UR4, URZ, 0x4, UR16 ;  /* 0x00000004ff047899 */ /* 0x000fe40008011610 */
[----:B------:R-:W-:Y:S02]  /*1b30*/  USHF.R.U32.HI UR6, URZ, 0x4, UR8 ;  /* 0x00000004ff067899 */ /* 0x000fe40008011608 */
[----:B------:R-:W-:Y:S02]  /*1b40*/  USGXT.U32 UR4, UR4, 0xe ;  /* 0x0000000e0404789a */ /* 0x000fe40008000000 */
[----:B------:R-:W-:Y:S01]  /*1b50*/  USGXT.U32 UR6, UR6, 0xe ;  /* 0x0000000e0606789a */ /* 0x000fe20008000000 */
[----:B------:R-:W-:Y:S01]  /*1b60*/  UMOV UR10, 0xfffffffe ;  /* 0xfffffffe000a7882 */ /* 0x000fe20000000000 */
[----:B------:R-:W-:Y:S01]  /*1b70*/  UMOV UR11, 0x7fffbfdf ;  /* 0x7fffbfdf000b7882 */ /* 0x000fe20000000000 */
[----:B------:R-:W-:Y:S01]  /*1b80*/  UMOV UR5, URZ ;  /* 0x000000ff00057c82 */ /* 0x000fe20008000000 */
[----:B------:R-:W-:Y:S01]  /*1b90*/  UMOV UR7, URZ ;  /* 0x000000ff00077c82 */ /* 0x000fe20008000000 */
[----:B------:R-:W-:-:S02]  /*1ba0*/  UIADD3.64 UR16, UPT, UPT, UR4, -UR10, URZ ;  /* 0x8000000a04107297 */ /* 0x000fc4000fffe0ff */
[----:B------:R-:W-:Y:S01]  /*1bb0*/  UIADD3.64 UR10, UPT, UPT, UR6, -UR10, URZ ;  /* 0x8000000a060a7297 */ /* 0x000fe2000fffe0ff */
[----:B------:R-:W-:Y:S01]  /*1bc0*/  UMOV UR28, 0x0 ;  /* 0x00000000001c7882 */ /* 0x000fe20000000000 */
[----:B------:R-:W-:Y:S01]  /*1bd0*/  UMOV UR29, 0x8400010 ;  /* 0x08400010001d7882 */ /* 0x000fe20000000000 */
[----:B------:R-:W-:Y:S01]  /*1be0*/  UMOV UR5, 0x80004020 ;  /* 0x8000402000057882 */ /* 0x000fe20000000000 */
[----:B------:R-:W-:Y:S01]  /*1bf0*/  UMOV UR7, 0x80004020 ;  /* 0x8000402000077882 */ /* 0x000fe20000000000 */
[----:B------:R-:W-:Y:S01]  /*1c00*/  UMOV UR30, 0x0 ;  /* 0x00000000001e7882 */ /* 0x000fe20000000000 */
[----:B------:R-:W-:Y:S01]  /*1c10*/  UMOV UR31, 0x8400010 ;  /* 0x08400010001f7882 */ /* 0x000fe20000000000 */
[----:B------:R2:W-:Y:S02]  /*1c20*/  UTCQMMA gdesc[UR4], gdesc[UR6], tmem[UR23], tmem[UR28], idesc[UR29], !UPT ;  /* 0x00ff1c06040075ea */ /* 0x0005e4000f800317 */
[----:B------:R2:W-:Y:S01]  /*1c30*/  UTCQMMA gdesc[UR16], gdesc[UR10], tmem[UR23], tmem[UR30], idesc[UR31], UPT ;  /* 0x00ff1e0a100075ea */ /* 0x0005e2000b800317 */
[----:B------:R-:W-:-:S02]  /*1c40*/  NOP ;  /* 0x0000000000007918 */ /* 0x000fc40000000000 */
.L_x_60:
[----:B------:R-:W-:Y:S01]  /*1c50*/  ELECT P0, URZ, PT ;  /* 0x0000000000ff782f */ /* 0x000fe20003800000 */
[----:B--2---:R-:W-:Y:S01]  /*1c60*/  UMOV UR4, UR12 ;  /* 0x0000000c00047c82 */ /* 0x004fe20008000000 */
[----:B------:R-:W-:Y:S02]  /*1c70*/  UMOV UR5, URZ ;  /* 0x000000ff00057c82 */ /* 0x000fe40008000000 */
[----:B------:R-:W-:-:S13]  /*1c80*/  ISETP.LT.U32.AND P0, PT, R2, 0x20, P0 ;  /* 0x000000200200780c */ /* 0x000fda0000701070 */
[----:B------:R-:W-:Y:S01]  /*1c90*/  VOTEU.ANY UP0, P0 ;  /* 0x0000000000ff7886 */ /* 0x000fe20000000100 */
[----:B------:R-:W-:Y:S01]  /*1ca0*/  VOTEU.ANY UP1, P0 ;  /* 0x0000000000ff7886 */ /* 0x000fe20000020100 */
[----:B------:R-:W-:-:S03]  /*1cb0*/  ISETP.GE.U32.AND P0, PT, R12, 0x41, PT ;  /* 0x000000410c00780c */ /* 0x000fc60003f06070 */
[----:B------:R-:W-:Y:S02]  /*1cc0*/  @UP0 UMOV UR4, UR4 ;  /* 0x0000000400040c82 */ /* 0x000fe40008000000 */
[----:B------:R2:W-:Y:S01]  /*1cd0*/  @UP1 UTCBAR [UR4], URZ ;  /* 0x000000ff040013e9 */ /* 0x0005e200080000ff */
[----:B------:R-:W-:Y:S06]  /*1ce0*/  BAR.SYNC.DEFER_BLOCKING 0x0 ;  /* 0x0000000000007b1d */ /* 0x000fec0000010000 */
[----:B------:R-:W3:Y:S02]  /*1cf0*/  SYNCS.PHASECHK.TRANS64.TRYWAIT P1, [UR8+0x12020], RZ ;  /* 0x012020ffff0075a7 */ /* 0x000ee40008021108 */
[----:B--23--:R-:W-:Y:S05]  /*1d00*/  @!P1 BRA `(.L_x_61) ;  /* 0x0000001000f49947 */ /* 0x00cfea0003800000 */
.L_x_76:
[----:B------:R-:W-:Y:S01]  /*1d10*/  UMOV UR4, URZ ;  /* 0x000000ff00047c82 */ /* 0x000fe20008000000 */
[----:B------:R-:W-:Y:S05]  /*1d20*/  @!P0 BRA `(.L_x_58) ;  /* 0x0000000400208947 */ /* 0x000fea0003800000 */
[----:B------:R-:W2:Y:S01]  /*1d30*/  LDCU UR29, c[0x0][0x3a0] ;  /* 0x00007400ff1d77ac */ /* 0x000ea20008000800 */
[----:B------:R-:W-:Y:S01]  /*1d40*/  UMOV UR9, 0x1 ;  /* 0x0000000100097882 */ /* 0x000fe20000000000 */
[----:B------:R-:W-:-:S05]  /*1d50*/  UMOV UR18, 0x40 ;  /* 0x0000004000127882 */ /* 0x000fca0000000000 */
.L_x_65:
[----:B------:R-:W-:Y:S01]  /*1d60*/  BAR.SYNC.DEFER_BLOCKING 0x0 ;  /* 0x0000000000007b1d */ /* 0x000fe20000010000 */
[----:B------:R-:W-:Y:S01]  /*1d70*/  ULEA UR28, UR9, UR8, 0x3 ;  /* 0x00000008091c7291 */ /* 0x000fe2000f8e18ff */
[----:B------:R-:W-:Y:S01]  /*1d80*/  @!P3 IMAD.MOV.U32 R3, RZ, RZ, 0x6000 ;  /* 0x00006000ff03b424 */ /* 0x000fe200078e00ff */
[----:B------:R-:W-:Y:S01]  /*1d90*/  ELECT P1, URZ, PT ;  /* 0x0000000000ff782f */ /* 0x000fe20003820000 */
[----:B------:R-:W-:-:S03]  /*1da0*/  ULEA UR16, UR9, UR8, 0xd ;  /* 0x0000000809107291 */ /* 0x000fc6000f8e68ff */
[----:B------:R-:W-:Y:S02]  /*1db0*/  ISETP.LT.U32.AND P1, PT, R2, 0x20, P1 ;  /* 0x000000200200780c */ /* 0x000fe40000f21070 */
[----:B------:R-:W-:Y:S01]  /*1dc0*/  ELECT P0, URZ, PT ;  /* 0x0000000000ff782f */ /* 0x000fe20003800000 */
[----:B------:R-:W-:-:S03]  /*1dd0*/  UIADD3 UR16, UPT, UPT, UR16, 0xc000, URZ ;  /* 0x0000c00010107890 */ /* 0x000fc6000fffe0ff */
[----:B------:R-:W-:Y:S01]  /*1de0*/  ISETP.LT.U32.AND P0, PT, R2, 0x20, P0 ;  /* 0x000000200200780c */ /* 0x000fe20000701070 */
[----:B------:R-:W-:Y:S01]  /*1df0*/  ULEA UR12, UR9, UR8, 0xe ;  /* 0x00000008090c7291 */ /* 0x000fe2000f8e70ff */
[----:B------:R-:W-:Y:S01]  /*1e00*/  UMOV UR14, UR18 ;  /* 0x00000012000e7c82 */ /* 0x000fe20008000000 */
[----:B------:R-:W-:-:S04]  /*1e10*/  USHF.L.U32 UR5, UR4, 0x1f, URZ ;  /* 0x0000001f04057899 */ /* 0x000fc800080006ff */
[----:B------:R-:W-:Y:S01]  /*1e20*/  VOTEU.ANY UP0, P1 ;  /* 0x0000000000ff7886 */ /* 0x000fe20000800100 */
[----:B------:R3:W-:Y:S04]  /*1e30*/  @!P3 SYNCS.ARRIVE.TRANS64 RZ, [UR28+0x12000], R3 ;  /* 0x01200003ffffb9a7 */ /* 0x0007e8000800001c */
[----:B------:R-:W-:Y:S01]  /*1e40*/  @UP0 UIADD3 UR17, UPT, UPT, UR28, 0x12000, URZ ;  /* 0x000120001c110890 */ /* 0x000fe2000fffe0ff */
[----:B------:R-:W-:Y:S01]  /*1e50*/  VOTEU.ANY UP0, P1 ;  /* 0x0000000000ff7886 */ /* 0x000fe20000800100 */
[----:B------:R-:W-:Y:S01]  /*1e60*/  BAR.SYNC.DEFER_BLOCKING 0x0 ;  /* 0x0000000000007b1d */ /* 0x000fe20000010000 */
[----:B---3--:R-:W-:-:S05]  /*1e70*/  IMAD.U32 R3, RZ, RZ, UR5 ;  /* 0x00000005ff037e24 */ /* 0x008fca000f8e00ff */
[----:B------:R-:W-:-:S05]  /*1e80*/  VOTEU.ANY UP1, P0 ;  /* 0x0000000000ff7886 */ /* 0x000fca0000020100 */
[----:B------:R-:W-:Y:S01]  /*1e90*/  @UP1 UIADD3 UR13, UPT, UPT, UR28, 0x12000, URZ ;  /* 0x000120001c0d1890 */ /* 0x000fe2000fffe0ff */
[----:B------:R-:W-:Y:S01]  /*1ea0*/  VOTEU.ANY UP1, P0 ;  /* 0x0000000000ff7886 */ /* 0x000fe20000020100 */
[----:B------:R3:W-:Y:S01]  /*1eb0*/  @UP0 UTMALDG.2D [UR16], [UR24] ;  /* 0x00000010180005b4 */ /* 0x0007e20008008000 */
[----:B------:R-:W-:Y:S01]  /*1ec0*/  UISETP.NE.U32.AND UP0, UPT, UR22, URZ, UPT ;  /* 0x000000ff1600728c */ /* 0x000fe2000bf05070 */
[----:B------:R4:W-:Y:S06]  /*1ed0*/  MEMBAR.ALL.CTA ;  /* 0x0000000000007992 */ /* 0x0009ec0000008000 */
[----:B----4-:R-:W4:Y:S02]  /*1ee0*/  FENCE.VIEW.ASYNC.S ;  /* 0x00000000000073c6 */ /* 0x010f240000000000 */
[----:B----4-:R-:W-:Y:S06]  /*1ef0*/  BAR.SYNC.DEFER_BLOCKING 0x0 ;  /* 0x0000000000007b1d */ /* 0x010fec0000010000 */
[----:B------:R3:W-:Y:S02]  /*1f00*/  @UP1 UTMALDG.2D [UR12], [UR26] ;  /* 0x0000000c1a0015b4 */ /* 0x0007e40008008000 */
[----:B------:R-:W-:Y:S06]  /*1f10*/  BAR.SYNC.DEFER_BLOCKING 0x0 ;  /* 0x0000000000007b1d */ /* 0x000fec0000010000 */
[----:B------:R-:W4:Y:S02]  /*1f20*/  SYNCS.PHASECHK.TRANS64.TRYWAIT P0, [UR28+0x12000], R3 ;  /* 0x01200003ff0075a7 */ /* 0x000f24000800111c */
[----:B---34-:R-:W-:Y:S05]  /*1f30*/  @!P0 BRA `(.L_x_62) ;  /* 0x0000001000748947 */ /* 0x018fea0003800000 */
.L_x_77:
[----:B------:R-:W-:Y:S05]  /*1f40*/  BRA.U UP0, `(.L_x_63) ;  /* 0x00000001004c7547 */ /* 0x000fea000b800000 */
[----:B------:R-:W-:Y:S02]  /*1f50*/  USHF.R.U32.HI UR10, URZ, 0x4, UR16 ;  /* 0x00000004ff0a7899 */ /* 0x000fe40008011610 */
[----:B------:R-:W-:Y:S02]  /*1f60*/  USHF.R.U32.HI UR12, URZ, 0x4, UR12 ;  /* 0x00000004ff0c7899 */ /* 0x000fe4000801160c */
[----:B------:R-:W-:Y:S02]  /*1f70*/  USGXT.U32 UR10, UR10, 0xe ;  /* 0x0000000e0a0a789a */ /* 0x000fe40008000000 */
[----:B------:R-:W-:Y:S02]  /*1f80*/  USGXT.U32 UR12, UR12, 0xe ;  /* 0x0000000e0c0c789a */ /* 0x000fe40008000000 */
[----:B------:R-:W-:Y:S02]  /*1f90*/  UIADD3 UR16, UP0, UPT, UR10, 0x2, URZ ;  /* 0x000000020a107890 */ /* 0x000fe4000ff1e0ff */
[----:B------:R-:W-:Y:S01]  /*1fa0*/  UIADD3 UR30, UP1, UPT, UR12, 0x2, URZ ;  /* 0x000000020c1e7890 */ /* 0x000fe2000ff3e0ff */
[----:B------:R-:W-:Y:S01]  /*1fb0*/  UMOV UR5, URZ ;  /* 0x000000ff00057c82 */ /* 0x000fe20008000000 */
[----:B------:R-:W-:Y:S01]  /*1fc0*/  UMOV UR6, URZ ;  /* 0x000000ff00067c82 */ /* 0x000fe20008000000 */
[----:B------:R-:W-:-:S02]  /*1fd0*/  UIADD3.X UR17, UPT, UPT, UR5, -0x7fffbfe0, URZ, UP0, !UPT ;  /* 0x8000402005117890 */ /* 0x000fc400087fe4ff */
[----:B------:R-:W-:Y:S01]  /*1fe0*/  UIADD3.X UR31, UPT, UPT, UR6, -0x7fffbfe0, URZ, UP1, !UPT ;  /* 0x80004020061f7890 */ /* 0x000fe20008ffe4ff */
[----:B------:R-:W-:Y:S01]  /*1ff0*/  UMOV UR32, 0x0 ;  /* 0x0000000000207882 */ /* 0x000fe20000000000 */
[----:B------:R-:W-:Y:S01]  /*2000*/  UMOV UR33, 0x8400010 ;  /* 0x0840001000217882 */ /* 0x000fe20000000000 */
[----:B------:R-:W-:Y:S01]  /*2010*/  UMOV UR11, 0x80004020 ;  /* 0x80004020000b7882 */ /* 0x000fe20000000000 */
[----:B------:R-:W-:Y:S01]  /*2020*/  UMOV UR13, 0x80004020 ;  /* 0x80004020000d7882 */ /* 0x000fe20000000000 */
[----:B------:R-:W-:Y:S01]  /*2030*/  UMOV UR6, 0x0 ;  /* 0x0000000000067882 */ /* 0x000fe20000000000 */
[----:B------:R-:W-:Y:S01]  /*2040*/  UMOV UR7, 0x8400010 ;  /* 0x0840001000077882 */ /* 0x000fe20000000000 */
[----:B------:R3:W-:Y:S02]  /*2050*/  UTCQMMA gdesc[UR10], gdesc[UR12], tmem[UR23], tmem[UR32], idesc[UR33], UPT ;  /* 0x00ff200c0a0075ea */ /* 0x0007e4000b800317 */
[----:B------:R3:W-:Y:S01]  /*2060*/  UTCQMMA gdesc[UR16], gdesc[UR30], tmem[UR23], tmem[UR6], idesc[UR7], UPT ;  /* 0x00ff061e100075ea */ /* 0x0007e2000b800317 */
[----:B------:R-:W-:-:S02]  /*2070*/  NOP ;  /* 0x0000000000007918 */ /* 0x000fc40000000000 */
.L_x_63:
[----:B------:R-:W-:Y:S01]  /*2080*/  ELECT P0, URZ, PT ;  /* 0x0000000000ff782f */ /* 0x000fe20003800000 */
[----:B---3--:R-:W-:-:S03]  /*2090*/  UIADD3 UR6, UPT, UPT, UR28, 0x12020, URZ ;  /* 0x000120201c067890 */ /* 0x008fc6000fffe0ff */
[----:B------:R-:W-:Y:S01]  /*20a0*/  ISETP.LT.U32.AND P0, PT, R2, 0x20, P0 ;  /* 0x000000200200780c */ /* 0x000fe20000701070 */
[----:B------:R-:W-:-:S12]  /*20b0*/  UMOV UR7, URZ ;  /* 0x000000ff00077c82 */ /* 0x000fd80008000000 */
[----:B------:R-:W-:Y:S01]  /*20c0*/  VOTEU.ANY UP0, P0 ;  /* 0x0000000000ff7886 */ /* 0x000fe20000000100 */
[----:B------:R-:W-:-:S04]  /*20d0*/  VOTEU.ANY UP1, P0 ;  /* 0x0000000000ff7886 */ /* 0x000fc80000020100 */
[----:B------:R-:W-:Y:S02]  /*20e0*/  @UP0 UMOV UR6, UR6 ;  /* 0x0000000600060c82 */ /* 0x000fe40008000000 */
[----:B------:R3:W-:Y:S01]  /*20f0*/  @UP1 UTCBAR [UR6], URZ ;  /* 0x000000ff060013e9 */ /* 0x0007e200080000ff */
[----:B------:R-:W-:Y:S06]  /*2100*/  BAR.SYNC.DEFER_BLOCKING 0x0 ;  /* 0x0000000000007b1d */ /* 0x000fec0000010000 */
[----:B------:R-:W4:Y:S02]  /*2110*/  SYNCS.PHASECHK.TRANS64.TRYWAIT P0, [UR28+0x12020], R3 ;  /* 0x01202003ff0075a7 */ /* 0x000f24000800111c */
[----:B---34-:R-:W-:Y:S05]  /*2120*/  @!P0 BRA `(.L_x_64) ;  /* 0x0000001000048947 */ /* 0x018fea0003800000 */
.L_x_78:
[----:B------:R-:W-:Y:S02]  /*2130*/  UIADD3 UR9, UPT, UPT, UR9, 0x1, URZ ;  /* 0x0000000109097890 */ /* 0x000fe4000fffe0ff */
[----:B------:R-:W-:Y:S02]  /*2140*/  UIADD3 UR18, UPT, UPT, UR18, 0x40, URZ ;  /* 0x0000004012127890 */ /* 0x000fe4000fffe0ff */
[----:B------:R-:W-:-:S04]  /*2150*/  UISETP.NE.U32.AND UP0, UPT, UR9, 0x3, UPT ;  /* 0x000000030900788c */ /* 0x000fc8000bf05070 */
[----:B------:R-:W-:Y:S02]  /*2160*/  USEL UR5, URZ, 0x1, UP0 ;  /* 0x00000001ff057887 */ /* 0x000fe40008000000 */
[----:B------:R-:W-:Y:S02]  /*2170*/  USEL UR9, UR9, URZ, UP0 ;  /* 0x000000ff09097287 */ /* 0x000fe40008000000 */
[----:B--2---:R-:W-:Y:S02]  /*2180*/  UISETP.GE.AND UP0, UPT, UR18, UR29, UPT ;  /* 0x0000001d1200728c */ /* 0x004fe4000bf06270 */
[----:B------:R-:W-:-:S07]  /*2190*/  ULOP3.LUT UR4, UR4, UR5, URZ, 0x3c, !UPT ;  /* 0x0000000504047292 */ /* 0x000fce000f8e3cff */
[----:B------:R-:W-:Y:S05]  /*21a0*/  BRA.U !UP0, `(.L_x_65) ;  /* 0xfffffff908ec7547 */ /* 0x000fea000b83ffff */
.L_x_58:
[----:B---34-:R-:W-:Y:S06]  /*21b0*/  BAR.SYNC.DEFER_BLOCKING 0x0 ;  /* 0x0000000000007b1d */ /* 0x018fec0000010000 */
[----:B------:R-:W-:Y:S04]  /*21c0*/  BSSY.RECONVERGENT B4, `(.L_x_66) ;  /* 0x0000004000047945 */ /* 0x000fe80003800200 */
[----:B------:R-:W-:Y:S05]  /*21d0*/  @P3 BRA `(.L_x_67) ;  /* 0x0000000000083947 */ /* 0x000fea0003800000 */
[----:B------:R-:W2:Y:S02]  /*21e0*/  SYNCS.CCTL.IV [UR8+0x12000] ;  /* 0x01200000ff0079b1 */ /* 0x000ea40008000008 */
[----:B--2---:R-:W2:Y:S02]  /*21f0*/  SYNCS.CCTL.IV [UR8+0x12020] ;  /* 0x01202000ff0079b1 */ /* 0x004ea40008000008 */
.L_x_67:
[----:B------:R-:W-:Y:S05]  /*2200*/  BSYNC.RECONVERGENT B4 ;  /* 0x0000000000047941 */ /* 0x000fea0003800200 */
.L_x_66:
[----:B--2---:R-:W-:Y:S06]  /*2210*/  BAR.SYNC.DEFER_BLOCKING 0x0 ;  /* 0x0000000000007b1d */ /* 0x004fec0000010000 */
[----:B------:R-:W-:Y:S04]  /*2220*/  BSSY.RECONVERGENT B4, `(.L_x_68) ;  /* 0x0000004000047945 */ /* 0x000fe80003800200 */
[----:B------:R-:W-:Y:S05]  /*2230*/  @P3 BRA `(.L_x_69) ;  /* 0x0000000000083947 */ /* 0x000fea0003800000 */
[----:B------:R-:W2:Y:S02]  /*2240*/  SYNCS.CCTL.IV [UR8+0x12008] ;  /* 0x01200800ff0079b1 */ /* 0x000ea40008000008 */
[----:B--2---:R-:W2:Y:S02]  /*2250*/  SYNCS.CCTL.IV [UR8+0x12028] ;  /* 0x01202800ff0079b1 */ /* 0x004ea40008000008 */
.L_x_69:
[----:B------:R-:W-:Y:S05]  /*2260*/  BSYNC.RECONVERGENT B4 ;  /* 0x0000000000047941 */ /* 0x000fea0003800200 */
.L_x_68:
[----:B--2---:R-:W-:Y:S06]  /*2270*/  BAR.SYNC.DEFER_BLOCKING 0x0 ;  /* 0x0000000000007b1d */ /* 0x004fec0000010000 */
[----:B------:R-:W-:Y:S04]  /*2280*/  BSSY.RECONVERGENT B4, `(.L_x_70) ;  /* 0x0000004000047945 */ /* 0x000fe80003800200 */
[----:B------:R-:W-:Y:S05]  /*2290*/  @P3 BRA `(.L_x_71) ;  /* 0x0000000000083947 */ /* 0x000fea0003800000 */
[----:B------:R-:W2:Y:S02]  /*22a0*/  SYNCS.CCTL.IV [UR8+0x12010] ;  /* 0x01201000ff0079b1 */ /* 0x000ea40008000008 */
[----:B--2---:R-:W2:Y:S02]  /*22b0*/  SYNCS.CCTL.IV [UR8+0x12030] ;  /* 0x01203000ff0079b1 */ /* 0x004ea40008000008 */
.L_x_71:
[----:B------:R-:W-:Y:S05]  /*22c0*/  BSYNC.RECONVERGENT B4 ;  /* 0x0000000000047941 */ /* 0x000fea0003800200 */
.L_x_70:
[----:B------:R-:W-:Y:S01]  /*22d0*/  USHF.L.U32 UR4, UR22, 0x15, URZ ;  /* 0x0000001516047899 */ /* 0x000fe200080006ff */
[----:B------:R-:W-:Y:S01]  /*22e0*/  IMAD.SHL.U32 R3, R0, 0x80, RZ ;  /* 0x0000008000037824 */ /* 0x000fe200078e00ff */
[----:B------:R-:W-:Y:S02]  /*22f0*/  ELECT P0, URZ, PT ;  /* 0x0000000000ff782f */ /* 0x000fe40003800000 */
[----:B------:R-:W-:Y:S02]  /*2300*/  ULOP3.LUT UR4, UR4, 0x600000, URZ, 0xc0, !UPT ;  /* 0x0060000004047892 */ /* 0x000fe4000f8ec0ff */
[----:B------:R-:W-:Y:S01]  /*2310*/  ISETP.LT.U32.AND P0, PT, R2, 0x40, P0 ;  /* 0x000000400200780c */ /* 0x000fe20000701070 */
[----:B------:R-:W-:Y:S02]  /*2320*/  ULOP3.LUT UR22, UR22, 0x1, URZ, 0xc0, !UPT ;  /* 0x0000000116167892 */ /* 0x000fe4000f8ec0ff */
[----:B------:R-:W-:Y:S02]  /*2330*/  UIADD3 UR4, UPT, UPT, UR23, UR4, URZ ;  /* 0x0000000417047290 */ /* 0x000fe4000fffe0ff */
[----:B------:R-:W-:Y:S01]  /*2340*/  ULEA UR5, UR22, UR15, 0x7 ;  /* 0x0000000f16057291 */ /* 0x000fe2000f8e38ff */
[----:B------:R-:W-:-:S06]  /*2350*/  UMOV UR6, UR19 ;  /* 0x0000001300067c82 */ /* 0x000fcc0008000000 */
[----:B------:R-:W3:Y:S01]  /*2360*/  LDTM.x64 R100, tmem[UR4] ;  /* 0x00000004006479ee */ /* 0x000ee20008340000 */
[----:B------:R-:W-:Y:S01]  /*2370*/  VOTEU.ANY UP1, P0 ;  /* 0x0000000000ff7886 */ /* 0x000fe20000020100 */
[----:B------:R-:W-:Y:S01]  /*2380*/  VOTEU.ANY UP0, P0 ;  /* 0x0000000000ff7886 */ /* 0x000fe20000000100 */
[----:B---3--:R-:W-:Y:S02]  /*2390*/  F2FP.SATFINITE.E4M3.F32.PACK_AB_MERGE_C R102, R103, R102, RZ ;  /* 0x000000666766723e */ /* 0x008fe400048070ff */
[----:B------:R-:W-:Y:S02]  /*23a0*/  F2FP.SATFINITE.E4M3.F32.PACK_AB_MERGE_C R106, R107, R106, RZ ;  /* 0x0000006a6b6a723e */ /* 0x000fe400048070ff */
[----:B------:R-:W-:Y:S02]  /*23b0*/  F2FP.SATFINITE.E4M3.F32.PACK_AB_MERGE_C R164, R101, R100, R102 ;  /* 0x0000006465a4723e */ /* 0x000fe40004807066 */
[----:B------:R-:W3:Y:S01]  /*23c0*/  LDTM.x64 R40, tmem[UR4+0x40] ;  /* 0x00004004002879ee */ /* 0x000ee20008340000 */
[----:B------:R-:W-:-:S02]  /*23d0*/  F2FP.SATFINITE.E4M3.F32.PACK_AB_MERGE_C R110, R111, R110, RZ ;  /* 0x0000006e6f6e723e */ /* 0x000fc400048070ff */
[----:B------:R-:W-:Y:S02]  /*23e0*/  F2FP.SATFINITE.E4M3.F32.PACK_AB_MERGE_C R114, R115, R114, RZ ;  /* 0x000000727372723e */ /* 0x000fe400048070ff */
[----:B------:R-:W-:Y:S02]  /*23f0*/  F2FP.SATFINITE.E4M3.F32.PACK_AB_MERGE_C R165, R105, R104, R106 ;  /* 0x0000006869a5723e */ /* 0x000fe4000480706a */
[----:B------:R-:W-:Y:S02]  /*2400*/  F2FP.SATFINITE.E4M3.F32.PACK_AB_MERGE_C R166, R109, R108, R110 ;  /* 0x0000006c6da6723e */ /* 0x000fe4000480706e */
[----:B------:R-:W-:Y:S02]  /*2410*/  F2FP.SATFINITE.E4M3.F32.PACK_AB_MERGE_C R167, R113, R112, R114 ;  /* 0x0000007071a7723e */ /* 0x000fe40004807072 */
[----:B------:R-:W-:Y:S02]  /*2420*/  F2FP.SATFINITE.E4M3.F32.PACK_AB_MERGE_C R118, R119, R118, RZ ;  /* 0x000000767776723e */ /* 0x000fe400048070ff */
[----:B------:R-:W-:-:S02]  /*2430*/  F2FP.SATFINITE.E4M3.F32.PACK_AB_MERGE_C R122, R123, R122, RZ ;  /* 0x0000007a7b7a723e */ /* 0x000fc400048070ff */
[----:B------:R-:W-:Y:S02]  /*2440*/  F2FP.SATFINITE.E4M3.F32.PACK_AB_MERGE_C R126, R127, R126, RZ ;  /* 0x0000007e7f7e723e */ /* 0x000fe400048070ff */
[----:B------:R-:W-:Y:S02]  /*2450*/  F2FP.SATFINITE.E4M3.F32.PACK_AB_MERGE_C R119, R131, R130, RZ ;  /* 0x000000828377723e */ /* 0x000fe400048070ff */
[----:B------:R-:W-:Y:S02]  /*2460*/  F2FP.SATFINITE.E4M3.F32.PACK_AB_MERGE_C R134, R135, R134, RZ ;  /* 0x000000868786723e */ /* 0x000fe400048070ff */
[----:B------:R-:W-:Y:S02]  /*2470*/  F2FP.SATFINITE.E4M3.F32.PACK_AB_MERGE_C R138, R139, R138, RZ ;  /* 0x0000008a8b8a723e */ /* 0x000fe400048070ff */
[----:B------:R-:W-:Y:S02]  /*2480*/  F2FP.SATFINITE.E4M3.F32.PACK_AB_MERGE_C R142, R143, R142, RZ ;  /* 0x0000008e8f8e723e */ /* 0x000fe400048070ff */
[----:B---3--:R-:W-:-:S02]  /*2490*/  F2FP.SATFINITE.E4M3.F32.PACK_AB_MERGE_C R42, R43, R42, RZ ;  /* 0x0000002a2b2a723e */ /* 0x008fc400048070ff */
[----:B------:R-:W-:Y:S02]  /*24a0*/  F2FP.SATFINITE.E4M3.F32.PACK_AB_MERGE_C R46, R47, R46, RZ ;  /* 0x0000002e2f2e723e */ /* 0x000fe400048070ff */
[----:B------:R-:W-:Y:S02]  /*24b0*/  F2FP.SATFINITE.E4M3.F32.PACK_AB_MERGE_C R50, R51, R50, RZ ;  /* 0x000000323332723e */ /* 0x000fe400048070ff */
[----:B------:R-:W-:Y:S02]  /*24c0*/  F2FP.SATFINITE.E4M3.F32.PACK_AB_MERGE_C R54, R55, R54, RZ ;  /* 0x000000363736723e */ /* 0x000fe400048070ff */
[----:B------:R-:W-:Y:S02]  /*24d0*/  F2FP.SATFINITE.E4M3.F32.PACK_AB_MERGE_C R58, R59, R58, RZ ;  /* 0x0000003a3b3a723e */ /* 0x000fe400048070ff */
[----:B------:R-:W-:Y:S02]  /*24e0*/  F2FP.SATFINITE.E4M3.F32.PACK_AB_MERGE_C R62, R63, R62, RZ ;  /* 0x0000003e3f3e723e */ /* 0x000fe400048070ff */
[----:B------:R-:W-:-:S02]  /*24f0*/  F2FP.SATFINITE.E4M3.F32.PACK_AB_MERGE_C R66, R67, R66, RZ ;  /* 0x000000424342723e */ /* 0x000fc400048070ff */
[----:B------:R-:W-:Y:S02]  /*2500*/  F2FP.SATFINITE.E4M3.F32.PACK_AB_MERGE_C R70, R71, R70, RZ ;  /* 0x000000464746723e */ /* 0x000fe400048070ff */
[----:B------:R-:W-:Y:S02]  /*2510*/  F2FP.SATFINITE.E4M3.F32.PACK_AB_MERGE_C R74, R75, R74, RZ ;  /* 0x0000004a4b4a723e */ /* 0x000fe400048070ff */
[----:B------:R-:W-:Y:S02]  /*2520*/  F2FP.SATFINITE.E4M3.F32.PACK_AB_MERGE_C R104, R41, R40, R42 ;  /* 0x000000282968723e */ /* 0x000fe4000480702a */
[----:B------:R-:W-:Y:S02]  /*2530*/  F2FP.SATFINITE.E4M3.F32.PACK_AB_MERGE_C R105, R45, R44, R46 ;  /* 0x0000002c2d69723e */ /* 0x000fe4000480702e */
[----:B------:R-:W-:Y:S02]  /*2540*/  F2FP.SATFINITE.E4M3.F32.PACK_AB_MERGE_C R106, R49, R48, R50 ;  /* 0x00000030316a723e */ /* 0x000fe40004807032 */
[----:B------:R-:W-:-:S02]  /*2550*/  F2FP.SATFINITE.E4M3.F32.PACK_AB_MERGE_C R107, R53, R52, R54 ;  /* 0x00000034356b723e */ /* 0x000fc40004807036 */
[----:B------:R-:W-:Y:S02]  /*2560*/  F2FP.SATFINITE.E4M3.F32.PACK_AB_MERGE_C R108, R57, R56, R58 ;  /* 0x00000038396c723e */ /* 0x000fe4000480703a */
[----:B------:R-:W-:Y:S02]  /*2570*/  F2FP.SATFINITE.E4M3.F32.PACK_AB_MERGE_C R109, R61, R60, R62 ;  /* 0x0000003c3d6d723e */ /* 0x000fe4000480703e */
[----:B------:R-:W-:Y:S02]  /*2580*/  F2FP.SATFINITE.E4M3.F32.PACK_AB_MERGE_C R110, R65, R64, R66 ;  /* 0x00000040416e723e */ /* 0x000fe40004807042 */
[----:B------:R-:W-:Y:S02]  /*2590*/  F2FP.SATFINITE.E4M3.F32.PACK_AB_MERGE_C R111, R69, R68, R70 ;  /* 0x00000044456f723e */ /* 0x000fe40004807046 */
[----:B------:R-:W-:Y:S02]  /*25a0*/  F2FP.SATFINITE.E4M3.F32.PACK_AB_MERGE_C R112, R73, R72, R74 ;  /* 0x000000484970723e */ /* 0x000fe4000480704a */
[----:B------:R-:W3:Y:S01]  /*25b0*/  LDTM.x64 R12, tmem[UR4+0x80] ;  /* 0x00008004000c79ee */ /* 0x000ee20008340000 */
[----:B------:R-:W-:-:S02]  /*25c0*/  F2FP.SATFINITE.E4M3.F32.PACK_AB_MERGE_C R90, R91, R90, RZ ;  /* 0x0000005a5b5a723e */ /* 0x000fc400048070ff */
[----:B------:R-:W-:Y:S02]  /*25d0*/  F2FP.SATFINITE.E4M3.F32.PACK_AB_MERGE_C R78, R79, R78, RZ ;  /* 0x0000004e4f4e723e */ /* 0x000fe400048070ff */
[----:B------:R-:W-:Y:S02]  /*25e0*/  F2FP.SATFINITE.E4M3.F32.PACK_AB_MERGE_C R82, R83, R82, RZ ;  /* 0x000000525352723e */ /* 0x000fe400048070ff */
[----:B------:R-:W-:Y:S02]  /*25f0*/  F2FP.SATFINITE.E4M3.F32.PACK_AB_MERGE_C R86, R87, R86, RZ ;  /* 0x000000565756723e */ /* 0x000fe400048070ff */
[----:B------:R-:W-:Y:S02]  /*2600*/  F2FP.SATFINITE.E4M3.F32.PACK_AB_MERGE_C R94, R95, R94, RZ ;  /* 0x0000005e5f5e723e */ /* 0x000fe400048070ff */
[----:B------:R-:W-:Y:S02]  /*2610*/  F2FP.SATFINITE.E4M3.F32.PACK_AB_MERGE_C R88, R89, R88, R90 ;  /* 0x000000585958723e */ /* 0x000fe4000480705a */
[----:B------:R-:W-:-:S02]  /*2620*/  F2FP.SATFINITE.E4M3.F32.PACK_AB_MERGE_C R113, R77, R76, R78 ;  /* 0x0000004c4d71723e */ /* 0x000fc4000480704e */
[----:B------:R-:W-:Y:S02]  /*2630*/  F2FP.SATFINITE.E4M3.F32.PACK_AB_MERGE_C R114, R81, R80, R82 ;  /* 0x000000505172723e */ /* 0x000fe40004807052 */
[----:B------:R-:W-:Y:S02]  /*2640*/  F2FP.SATFINITE.E4M3.F32.PACK_AB_MERGE_C R115, R85, R84, R86 ;  /* 0x000000545573723e */ /* 0x000fe40004807056 */
[----:B------:R-:W-:Y:S02]  /*2650*/  F2FP.SATFINITE.E4M3.F32.PACK_AB_MERGE_C R89, R93, R92, R94 ;  /* 0x0000005c5d59723e */ /* 0x000fe4000480705e */
        /* <DEDUP_REMOVED lines=11> */
[----:B------:R-:W-:Y:S02]  /*2710*/  F2FP.SATFINITE.E4M3.F32.PACK_AB_MERGE_C R50, R51, R50, RZ ;  /* 0x000000323332723e */ /* 0x000fe400048070ff */
[----:B------:R-:W-:Y:S02]  /*2720*/  F2FP.SATFINITE.E4M3.F32.PACK_AB_MERGE_C R54, R55, R54, RZ ;  /* 0x000000363736723e */ /* 0x000fe400048070ff */
[----:B------:R-:W-:Y:S02]  /*2730*/  F2FP.SATFINITE.E4M3.F32.PACK_AB_MERGE_C R58, R59, R58, RZ ;  /* 0x0000003a3b3a723e */ /* 0x000fe400048070ff */
[----:B------:R-:W-:-:S02]  /*2740*/  F2FP.SATFINITE.E4M3.F32.PACK_AB_MERGE_C R62, R63, R62, RZ ;  /* 0x0000003e3f3e723e */ /* 0x000fc400048070ff */
[----:B------:R-:W-:Y:S02]  /*2750*/  F2FP.SATFINITE.E4M3.F32.PACK_AB_MERGE_C R66, R67, R66, RZ ;  /* 0x000000424342723e */ /* 0x000fe400048070ff */
[----:B------:R-:W-:Y:S02]  /*2760*/  F2FP.SATFINITE.E4M3.F32.PACK_AB_MERGE_C R76, R13, R12, R14 ;  /* 0x0000000c0d4c723e */ /* 0x000fe4000480700e */
        /* <DEDUP_REMOVED lines=13> */
[----:B-----5:R-:W3:Y:S01]  /*2840*/  LDTM.x64 R4, tmem[UR4+0xc0] ;  /* 0x0000c004000479ee */ /* 0x020ee20008340000 */
[----:B------:R-:W-:Y:S01]  /*2850*/  F2FP.SATFINITE.E4M3.F32.PACK_AB_MERGE_C R70, R71, R70, RZ ;  /* 0x000000464746723e */ /* 0x000fe200048070ff */
[----:B------:R-:W-:Y:S01]  /*2860*/  NOP ;  /* 0x0000000000007918 */ /* 0x000fe20000000000 */
[----:B------:R-:W-:Y:S01]  /*2870*/  F2FP.SATFINITE.E4M3.F32.PACK_AB_MERGE_C R154, R155, R154, RZ ;  /* 0x0000009a9b9a723e */ /* 0x000fe200048070ff */
[----:B------:R-:W-:Y:S01]  /*2880*/  ULEA UR4, UR22, UR8, 0xe ;  /* 0x0000000816047291 */ /* 0x000fe2000f8e70ff */
[----:B------:R-:W-:Y:S01]  /*2890*/  F2FP.SATFINITE.E4M3.F32.PACK_AB_MERGE_C R94, R69, R68, R70 ;  /* 0x00000044455e723e */ /* 0x000fe20004807046 */
[----:B------:R-:W-:Y:S01]  /*28a0*/  IMAD.SHL.U32 R69, R0, 0x10, RZ ;  /* 0x0000001000457824 */ /* 0x000fe200078e00ff */
[----:B------:R-:W-:-:S02]  /*28b0*/  LOP3.LUT R0, R3, 0x3f80, RZ, 0xc0, !PT ;  /* 0x00003f8003007812 */ /* 0x000fc400078ec0ff */
[----:B------:R-:W-:Y:S02]  /*28c0*/  F2FP.SATFINITE.E4M3.F32.PACK_AB_MERGE_C R158, R159, R158, RZ ;  /* 0x0000009e9f9e723e */ /* 0x000fe400048070ff */
[----:B------:R-:W-:Y:S02]  /*28d0*/  LOP3.LUT R0, R0, 0x70, R69, 0xf8, !PT ;  /* 0x0000007000007812 */ /* 0x000fe400078ef845 */
[----:B------:R-:W-:Y:S02]  /*28e0*/  F2FP.SATFINITE.E4M3.F32.PACK_AB_MERGE_C R151, R163, R162, RZ ;  /* 0x000000a2a397723e */ /* 0x000fe400048070ff */
[----:B------:R-:W-:Y:S01]  /*28f0*/  F2FP.SATFINITE.E4M3.F32.PACK_AB_MERGE_C R74, R75, R74, RZ ;  /* 0x0000004a4b4a723e */ /* 0x000fe200048070ff */
[----:B--2---:R-:W-:Y:S01]  /*2900*/  STS.128 [R0+UR8], R164 ;  /* 0x000000a400007988 */ /* 0x004fe20008000c08 */
[----:B------:R-:W-:Y:S02]  /*2910*/  F2FP.SATFINITE.E4M3.F32.PACK_AB_MERGE_C R116, R117, R116, R118 ;  /* 0x000000747574723e */ /* 0x000fe40004807076 */
[----:B------:R-:W-:Y:S01]  /*2920*/  F2FP.SATFINITE.E4M3.F32.PACK_AB_MERGE_C R117, R121, R120, R122 ;  /* 0x000000787975723e */ /* 0x000fe2000480707a */
[----:B------:R2:W-:Y:S01]  /*2930*/  STS.128 [R0+UR8+0x4000], R76 ;  /* 0x0040004c00007988 */ /* 0x0005e20008000c08 */
[----:B------:R-:W-:-:S02]  /*2940*/  F2FP.SATFINITE.E4M3.F32.PACK_AB_MERGE_C R118, R125, R124, R126 ;  /* 0x0000007c7d76723e */ /* 0x000fc4000480707e */
[----:B------:R-:W-:Y:S02]  /*2950*/  F2FP.SATFINITE.E4M3.F32.PACK_AB_MERGE_C R119, R129, R128, R119 ;  /* 0x000000808177723e */ /* 0x000fe40004807077 */
[----:B---3--:R-:W-:Y:S02]  /*2960*/  F2FP.SATFINITE.E4M3.F32.PACK_AB_MERGE_C R6, R7, R6, RZ ;  /* 0x000000060706723e */ /* 0x008fe400048070ff */
[----:B------:R-:W-:Y:S02]  /*2970*/  F2FP.SATFINITE.E4M3.F32.PACK_AB_MERGE_C R10, R11, R10, RZ ;  /* 0x0000000a0b0a723e */ /* 0x000fe400048070ff */
[----:B------:R-:W-:Y:S02]  /*2980*/  F2FP.SATFINITE.E4M3.F32.PACK_AB_MERGE_C R14, R15, R14, RZ ;  /* 0x0000000e0f0e723e */ /* 0x000fe400048070ff */
[----:B------:R-:W-:Y:S02]  /*2990*/  F2FP.SATFINITE.E4M3.F32.PACK_AB_MERGE_C R7, R19, R18, RZ ;  /* 0x000000121307723e */ /* 0x000fe400048070ff */
[----:B------:R-:W-:-:S02]  /*29a0*/  F2FP.SATFINITE.E4M3.F32.PACK_AB_MERGE_C R22, R23, R22, RZ ;  /* 0x000000161716723e */ /* 0x000fc400048070ff */
[----:B------:R-:W-:Y:S02]  /*29b0*/  F2FP.SATFINITE.E4M3.F32.PACK_AB_MERGE_C R132, R133, R132, R134 ;  /* 0x000000848584723e */ /* 0x000fe40004807086 */
[----:B------:R-:W-:Y:S02]  /*29c0*/  F2FP.SATFINITE.E4M3.F32.PACK_AB_MERGE_C R26, R27, R26, RZ ;  /* 0x0000001a1b1a723e */ /* 0x000fe400048070ff */
[----:B------:R-:W-:Y:S02]  /*29d0*/  F2FP.SATFINITE.E4M3.F32.PACK_AB_MERGE_C R30, R31, R30, RZ ;  /* 0x0000001e1f1e723e */ /* 0x000fe400048070ff */
[----:B------:R-:W-:Y:S02]  /*29e0*/  F2FP.SATFINITE.E4M3.F32.PACK_AB_MERGE_C R23, R35, R34, RZ ;  /* 0x000000222317723e */ /* 0x000fe400048070ff */
[----:B------:R-:W-:Y:S02]  /*29f0*/  F2FP.SATFINITE.E4M3.F32.PACK_AB_MERGE_C R38, R39, R38, RZ ;  /* 0x000000262726723e */ /* 0x000fe400048070ff */
[----:B------:R-:W-:-:S02]  /*2a00*/  F2FP.SATFINITE.E4M3.F32.PACK_AB_MERGE_C R4, R5, R4, R6 ;  /* 0x000000040504723e */ /* 0x000fc40004807006 */
[----:B------:R-:W-:Y:S02]  /*2a10*/  LOP3.LUT R2, R0, 0x10, RZ, 0x3c, !PT ;  /* 0x0000001000027812 */ /* 0x000fe400078e3cff */
[----:B------:R-:W-:Y:S02]  /*2a20*/  F2FP.SATFINITE.E4M3.F32.PACK_AB_MERGE_C R133, R137, R136, R138 ;  /* 0x000000888985723e */ /* 0x000fe4000480708a */
[----:B------:R-:W-:Y:S01]  /*2a30*/  F2FP.SATFINITE.E4M3.F32.PACK_AB_MERGE_C R134, R141, R140, R142 ;  /* 0x0000008c8d86723e */ /* 0x000fe2000480708e */
[----:B------:R3:W-:Y:S01]  /*2a40*/  STS.128 [R2+UR8], R116 ;  /* 0x0000007402007988 */ /* 0x0007e20008000c08 */
[----:B------:R-:W-:Y:S02]  /*2a50*/  F2FP.SATFINITE.E4M3.F32.PACK_AB_MERGE_C R135, R145, R144, R135 ;  /* 0x000000909187723e */ /* 0x000fe40004807087 */
[----:B------:R-:W-:Y:S01]  /*2a60*/  F2FP.SATFINITE.E4M3.F32.PACK_AB_MERGE_C R148, R149, R148, R150 ;  /* 0x000000949594723e */ /* 0x000fe20004807096 */
[----:B------:R3:W-:Y:S01]  /*2a70*/  STS.128 [R2+UR8+0x4000], R80 ;  /* 0x0040005002007988 */ /* 0x0007e20008000c08 */
[----:B------:R-:W-:-:S02]  /*2a80*/  F2FP.SATFINITE.E4M3.F32.PACK_AB_MERGE_C R42, R43, R42, RZ ;  /* 0x0000002a2b2a723e */ /* 0x000fc400048070ff */
[----:B------:R-:W-:Y:S02]  /*2a90*/  F2FP.SATFINITE.E4M3.F32.PACK_AB_MERGE_C R46, R47, R46, RZ ;  /* 0x0000002e2f2e723e */ /* 0x000fe400048070ff */
[----:B------:R-:W-:Y:S02]  /*2aa0*/  F2FP.SATFINITE.E4M3.F32.PACK_AB_MERGE_C R39, R51, R50, RZ ;  /* 0x000000323327723e */ /* 0x000fe400048070ff */
[----:B------:R-:W-:Y:S02]  /*2ab0*/  F2FP.SATFINITE.E4M3.F32.PACK_AB_MERGE_C R54, R55, R54, RZ ;  /* 0x000000363736723e */ /* 0x000fe400048070ff */
[----:B------:R-:W-:Y:S02]  /*2ac0*/  F2FP.SATFINITE.E4M3.F32.PACK_AB_MERGE_C R5, R9, R8, R10 ;  /* 0x000000080905723e */ /* 0x000fe4000480700a */
[----:B------:R-:W-:Y:S02]  /*2ad0*/  LOP3.LUT R3, R0, 0x20, RZ, 0x3c, !PT ;  /* 0x0000002000037812 */ /* 0x000fe400078e3cff */
[----:B------:R-:W-:-:S02]  /*2ae0*/  F2FP.SATFINITE.E4M3.F32.PACK_AB_MERGE_C R149, R153, R152, R154 ;  /* 0x000000989995723e */ /* 0x000fc4000480709a */
[----:B------:R-:W-:Y:S01]  /*2af0*/  F2FP.SATFINITE.E4M3.F32.PACK_AB_MERGE_C R150, R157, R156, R158 ;  /* 0x0000009c9d96723e */ /* 0x000fe2000480709e */
[----:B------:R3:W-:Y:S01]  /*2b00*/  STS.128 [R3+UR8], R132 ;  /* 0x0000008403007988 */ /* 0x0007e20008000c08 */
[----:B------:R-:W-:Y:S02]  /*2b10*/  F2FP.SATFINITE.E4M3.F32.PACK_AB_MERGE_C R151, R161, R160, R151 ;  /* 0x000000a0a197723e */ /* 0x000fe40004807097 */
[----:B------:R-:W-:Y:S01]  /*2b20*/  F2FP.SATFINITE.E4M3.F32.PACK_AB_MERGE_C R98, R99, R98, RZ ;  /* 0x000000626362723e */ /* 0x000fe200048070ff */
[----:B------:R3:W-:Y:S01]  /*2b30*/  STS.128 [R3+UR8+0x4000], R84 ;  /* 0x0040005403007988 */ /* 0x0007e20008000c08 */
[----:B------:R-:W-:Y:S02]  /*2b40*/  F2FP.SATFINITE.E4M3.F32.PACK_AB_MERGE_C R91, R103, R102, RZ ;  /* 0x00000066675b723e */ /* 0x000fe400048070ff */
[----:B------:R-:W-:Y:S02]  /*2b50*/  F2FP.SATFINITE.E4M3.F32.PACK_AB_MERGE_C R95, R73, R72, R74 ;  /* 0x00000048495f723e */ /* 0x000fe4000480704a */
[----:B------:R-:W-:-:S02]  /*2b60*/  F2FP.SATFINITE.E4M3.F32.PACK_AB_MERGE_C R58, R59, R58, RZ ;  /* 0x0000003a3b3a723e */ /* 0x000fc400048070ff */
[----:B------:R-:W-:Y:S02]  /*2b70*/  F2FP.SATFINITE.E4M3.F32.PACK_AB_MERGE_C R62, R63, R62, RZ ;  /* 0x0000003e3f3e723e */ /* 0x000fe400048070ff */
[----:B------:R-:W-:Y:S02]  /*2b80*/  F2FP.SATFINITE.E4M3.F32.PACK_AB_MERGE_C R66, R67, R66, RZ ;  /* 0x000000424342723e */ /* 0x000fe400048070ff */
[----:B------:R-:W-:Y:S02]  /*2b90*/  LOP3.LUT R8, R0, 0x30, RZ, 0x3c, !PT ;  /* 0x0000003000087812 */ /* 0x000fe400078e3cff */
[----:B------:R-:W-:Y:S02]  /*2ba0*/  F2FP.SATFINITE.E4M3.F32.PACK_AB_MERGE_C R6, R13, R12, R14 ;  /* 0x0000000c0d06723e */ /* 0x000fe4000480700e */
[----:B------:R-:W-:Y:S01]  /*2bb0*/  F2FP.SATFINITE.E4M3.F32.PACK_AB_MERGE_C R7, R17, R16, R7 ;  /* 0x000000101107723e */ /* 0x000fe20004807007 */
[----:B------:R3:W-:Y:S01]  /*2bc0*/  STS.128 [R8+UR8], R148 ;  /* 0x0000009408007988 */ /* 0x0007e20008000c08 */
[----:B------:R-:W-:-:S02]  /*2bd0*/  F2FP.SATFINITE.E4M3.F32.PACK_AB_MERGE_C R20, R21, R20, R22 ;  /* 0x000000141514723e */ /* 0x000fc40004807016 */
[C---:B------:R-:W-:Y:S01]  /*2be0*/  LOP3.LUT R9, R0.reuse, 0x40, RZ, 0x3c, !PT ;  /* 0x0000004000097812 */ /* 0x040fe200078e3cff */
[----:B------:R3:W-:Y:S01]  /*2bf0*/  STS.128 [R8+UR8+0x4000], R92 ;  /* 0x0040005c08007988 */ /* 0x0007e20008000c08 */
[----:B------:R-:W-:Y:S02]  /*2c00*/  F2FP.SATFINITE.E4M3.F32.PACK_AB_MERGE_C R21, R25, R24, R26 ;  /* 0x000000181915723e */ /* 0x000fe4000480701a */
[----:B------:R-:W-:Y:S01]  /*2c10*/  F2FP.SATFINITE.E4M3.F32.PACK_AB_MERGE_C R22, R29, R28, R30 ;  /* 0x0000001c1d16723e */ /* 0x000fe2000480701e */
[----:B------:R3:W-:Y:S01]  /*2c20*/  STS.128 [R9+UR8], R104 ;  /* 0x0000006809007988 */ /* 0x0007e20008000c08 */
[----:B------:R-:W-:Y:S02]  /*2c30*/  F2FP.SATFINITE.E4M3.F32.PACK_AB_MERGE_C R23, R33, R32, R23 ;  /* 0x000000202117723e */ /* 0x000fe40004807017 */
[----:B------:R-:W-:Y:S01]  /*2c40*/  F2FP.SATFINITE.E4M3.F32.PACK_AB_MERGE_C R36, R37, R36, R38 ;  /* 0x000000242524723e */ /* 0x000fe20004807026 */
[----:B------:R3:W-:Y:S01]  /*2c50*/  STS.128 [R9+UR8+0x4000], R4 ;  /* 0x0040000409007988 */ /* 0x0007e20008000c08 */
[----:B------:R-:W-:-:S02]  /*2c60*/  LOP3.LUT R10, R0, 0x50, RZ, 0x3c, !PT ;  /* 0x00000050000a7812 */ /* 0x000fc400078e3cff */
[----:B------:R-:W-:Y:S02]  /*2c70*/  F2FP.SATFINITE.E4M3.F32.PACK_AB_MERGE_C R37, R41, R40, R42 ;  /* 0x000000282925723e */ /* 0x000fe4000480702a */
[----:B------:R-:W-:Y:S01]  /*2c80*/  F2FP.SATFINITE.E4M3.F32.PACK_AB_MERGE_C R38, R45, R44, R46 ;  /* 0x0000002c2d26723e */ /* 0x000fe2000480702e */
[----:B------:R3:W-:Y:S01]  /*2c90*/  STS.128 [R10+UR8], R108 ;  /* 0x0000006c0a007988 */ /* 0x0007e20008000c08 */
[----:B------:R-:W-:Y:S02]  /*2ca0*/  F2FP.SATFINITE.E4M3.F32.PACK_AB_MERGE_C R39, R49, R48, R39 ;  /* 0x000000303127723e */ /* 0x000fe40004807027 */
[----:B------:R-:W-:Y:S01]  /*2cb0*/  F2FP.SATFINITE.E4M3.F32.PACK_AB_MERGE_C R52, R53, R52, R54 ;  /* 0x000000343534723e */ /* 0x000fe20004807036 */
[----:B------:R3:W-:Y:S01]  /*2cc0*/  STS.128 [R10+UR8+0x4000], R20 ;  /* 0x004000140a007988 */ /* 0x0007e20008000c08 */
[----:B------:R-:W-:Y:S02]  /*2cd0*/  LOP3.LUT R11, R0, 0x60, RZ, 0x3c, !PT ;  /* 0x00000060000b7812 */ /* 0x000fe400078e3cff */
[----:B------:R-:W-:-:S02]  /*2ce0*/  F2FP.SATFINITE.E4M3.F32.PACK_AB_MERGE_C R90, R97, R96, R98 ;  /* 0x00000060615a723e */ /* 0x000fc40004807062 */
[----:B------:R-:W-:Y:S01]  /*2cf0*/  F2FP.SATFINITE.E4M3.F32.PACK_AB_MERGE_C R91, R101, R100, R91 ;  /* 0x00000064655b723e */ /* 0x000fe2000480705b */
[----:B------:R3:W-:Y:S01]  /*2d00*/  STS.128 [R11+UR8], R112 ;  /* 0x000000700b007988 */ /* 0x0007e20008000c08 */
[----:B------:R-:W-:Y:S02]  /*2d10*/  F2FP.SATFINITE.E4M3.F32.PACK_AB_MERGE_C R53, R57, R56, R58 ;  /* 0x000000383935723e */ /* 0x000fe4000480703a */
[----:B------:R-:W-:Y:S01]  /*2d20*/  F2FP.SATFINITE.E4M3.F32.PACK_AB_MERGE_C R54, R61, R60, R62 ;  /* 0x0000003c3d36723e */ /* 0x000fe2000480703e */
[----:B------:R3:W-:Y:S01]  /*2d30*/  STS.128 [R11+UR8+0x4000], R36 ;  /* 0x004000240b007988 */ /* 0x0007e20008000c08 */
[----:B------:R-:W-:Y:S02]  /*2d40*/  F2FP.SATFINITE.E4M3.F32.PACK_AB_MERGE_C R55, R65, R64, R66 ;  /* 0x000000404137723e */ /* 0x000fe40004807042 */
[----:B--2---:R-:W-:-:S05]  /*2d50*/  LOP3.LUT R0, R0, 0x70, RZ, 0x3c, !PT ;  /* 0x0000007000007812 */ /* 0x004fca00078e3cff */
[----:B------:R3:W-:Y:S04]  /*2d60*/  STS.128 [R0+UR8], R88 ;  /* 0x0000005800007988 */ /* 0x0007e80008000c08 */
[----:B------:R3:W-:Y:S01]  /*2d70*/  STS.128 [R0+UR8+0x4000], R52 ;  /* 0x0040003400007988 */ /* 0x0007e20008000c08 */
[----:B------:R2:W-:Y:S06]  /*2d80*/  MEMBAR.ALL.CTA ;  /* 0x0000000000007992 */ /* 0x0005ec0000008000 */
[----:B--2---:R-:W2:Y:S02]  /*2d90*/  FENCE.VIEW.ASYNC.S ;  /* 0x00000000000073c6 */ /* 0x004ea40000000000 */
[----:B--2---:R-:W-:Y:S06]  /*2da0*/  BAR.SYNC.DEFER_BLOCKING 0x0 ;  /* 0x0000000000007b1d */ /* 0x004fec0000010000 */
[----:B------:R3:W-:Y:S01]  /*2db0*/  @UP1 UTMASTG.2D [UR4], [UR20] ;  /* 0x00000004140013b5 */ /* 0x0007e20008008000 */
[----:B------:R0:W-:Y:S01]  /*2dc0*/  UTMACMDFLUSH ;  /* 0x00000000000079b7 */ /* 0x0001e20000000000 */
[----:B------:R-:W-:-:S04]  /*2dd0*/  DEPBAR.LE SB0, 0x0 ;  /* 0x000080000000791a */ /* 0x000fc80000000000 */
[----:B------:R-:W-:Y:S08]  /*2de0*/  BAR.SYNC.DEFER_BLOCKING 0x0 ;  /* 0x0000000000007b1d */ /* 0x000ff00000010000 */
[----:B------:R-:W-:Y:S06]  /*2df0*/  BAR.SYNC.DEFER_BLOCKING 0x0 ;  /* 0x0000000000007b1d */ /* 0x000fec0000010000 */
[----:B---3--:R-:W-:Y:S05]  /*2e00*/  @P2 BRA `(.L_x_72) ;  /* 0x0000000000a02947 */ /* 0x008fea0003800000 */
[----:B------:R-:W2:Y:S01]  /*2e10*/  S2UR UR5, SR_CgaCtaId ;  /* 0x00000000000579c3 */ /* 0x000ea20000008800 */
[----:B------:R-:W-:Y:S01]  /*2e20*/  NOP ;  /* 0x0000000000007918 */ /* 0x000fe20000000000 */
[----:B------:R-:W-:Y:S01]  /*2e30*/  UMOV UR4, 0x50 ;  /* 0x0000005000047882 */ /* 0x000fe20000000000 */
[----:B------:R-:W-:Y:S02]  /*2e40*/  IMAD.U32 R0, RZ, RZ, UR23 ;  /* 0x00000017ff007e24 */ /* 0x000fe4000f8e00ff */
[----:B------:R-:W-:Y:S02]  /*2e50*/  IMAD.MOV.U32 R3, RZ, RZ, 0xff ;  /* 0x000000ffff037424 */ /* 0x000fe400078e00ff */
[----:B------:R-:W-:Y:S01]  /*2e60*/  IMAD.MOV.U32 R7, RZ, RZ, 0x1 ;  /* 0x00000001ff077424 */ /* 0x000fe200078e00ff */
[----:B------:R-:W-:-:S04]  /*2e70*/  LOP3.LUT R0, R0, 0xffff, RZ, 0xc0, !PT ;  /* 0x0000ffff00007812 */ /* 0x000fc800078ec0ff */
[----:B------:R-:W-:-:S05]  /*2e80*/  SHF.R.U32.HI R0, RZ, 0x5, R0 ;  /* 0x00000005ff007819 */ /* 0x000fca0000011600 */
[----:B------:R-:W-:Y:S01]  /*2e90*/  VIADD R2, R0, 0x10 ;  /* 0x0000001000027836 */ /* 0x000fe20000000000 */
[----:B------:R-:W-:Y:S01]  /*2ea0*/  SHF.L.U32 R0, R3, R0, RZ ;  /* 0x0000000003007219 */ /* 0x000fe200000006ff */
[----:B--2---:R-:W-:-:S03]  /*2eb0*/  ULEA UR6, UR5, UR4, 0x18 ;  /* 0x0000000405067291 */ /* 0x004fc6000f8ec0ff */
[----:B------:R-:W-:-:S04]  /*2ec0*/  SHF.L.U32 R3, R7, R2, RZ ;  /* 0x0000000207037219 */ /* 0x000fc800000006ff */
[----:B------:R-:W-:Y:S02]  /*2ed0*/  LOP3.LUT R0, R3, R0, RZ, 0xfc, !PT ;  /* 0x0000000003007212 */ /* 0x000fe400078efcff */
[----:B------:R-:W2:Y:S02]  /*2ee0*/  LDS R5, [UR6] ;  /* 0x00000006ff057984 */ /* 0x000ea40008000800 */
[C---:B------:R-:W-:Y:S02]  /*2ef0*/  LOP3.LUT R2, R0.reuse, 0xffff, RZ, 0xc0, !PT ;  /* 0x0000ffff00027812 */ /* 0x040fe400078ec0ff */
[----:B--2---:R-:W-:-:S04]  /*2f00*/  LOP3.LUT R3, R0, 0xffff, R5, 0x80, !PT ;  /* 0x0000ffff00037812 */ /* 0x004fc800078e8005 */
[----:B------:R-:W-:-:S13]  /*2f10*/  ISETP.NE.AND P0, PT, R3, R2, PT ;  /* 0x000000020300720c */ /* 0x000fda0003f05270 */
[----:B------:R-:W-:Y:S05]  /*2f20*/  @P0 BRA `(.L_x_73) ;  /* 0x0000000000500947 */ /* 0x000fea0003800000 */
[----:B------:R-:W-:Y:S02]  /*2f30*/  SHF.R.U32.HI R5, RZ, 0x10, R5 ;  /* 0x00000010ff057819 */ /* 0x000fe40000011605 */
[----:B------:R-:W-:-:S04]  /*2f40*/  SHF.R.U32.HI R2, RZ, 0x10, R0 ;  /* 0x00000010ff027819 */ /* 0x000fc80000011600 */
[----:B------:R-:W-:-:S04]  /*2f50*/  LOP3.LUT R5, R5, R2, RZ, 0xc0, !PT ;  /* 0x0000000205057212 */ /* 0x000fc800078ec0ff */
[----:B------:R-:W-:-:S13]  /*2f60*/  ISETP.NE.AND P0, PT, R5, R2, PT ;  /* 0x000000020500720c */ /* 0x000fda0003f05270 */
[----:B------:R-:W-:Y:S05]  /*2f70*/  @P0 BRA `(.L_x_74) ;  /* 0x0000000000300947 */ /* 0x000fea0003800000 */
[----:B------:R-:W-:Y:S01]  /*2f80*/  R2UR UR4, R0 ;  /* 0x00000000000472ca */ /* 0x000fe200000e0000 */
[----:B------:R-:W-:Y:S01]  /*2f90*/  VOTEU.ANY UR5, UPT, PT ;  /* 0x0000000000057886 */ /* 0x000fe200038e0100 */
[----:B------:R-:W2:Y:S01]  /*2fa0*/  S2R R0, SR_LANEID ;  /* 0x0000000000007919 */ /* 0x000ea20000000000 */
[----:B------:R-:W-:-:S10]  /*2fb0*/  UFLO.U32 UR5, UR5 ;  /* 0x00000005000572bd */ /* 0x000fd400080e0000 */
[----:B------:R-:W-:-:S06]  /*2fc0*/  ULOP3.LUT UR4, URZ, UR4, URZ, 0x33, !UPT ;  /* 0x00000004ff047292 */ /* 0x000fcc000f8e33ff */
[----:B------:R-:W-:-:S04]  /*2fd0*/  IMAD.U32 R2, RZ, RZ, UR4 ;  /* 0x00000004ff027e24 */ /* 0x000fc8000f8e00ff */
[----:B------:R-:W3:Y:S02]  /*2fe0*/  REDUX UR7, R2 ;  /* 0x00000000020773c4 */ /* 0x000ee40000000000 */
[----:B------:R4:W-:Y:S01]  /*2ff0*/  UTCATOMSWS.AND URZ, UR4 ;  /* 0x0000000400ff79e3 */ /* 0x0009e20008000000 */
[----:B--2---:R-:W-:Y:S01]  /*3000*/  ISETP.EQ.U32.AND P0, PT, R0, UR5, PT ;  /* 0x0000000500007c0c */ /* 0x004fe2000bf02070 */
[----:B---3--:R-:W-:-:S12]  /*3010*/  IMAD.U32 R0, RZ, RZ, UR7 ;  /* 0x00000007ff007e24 */ /* 0x008fd8000f8e00ff */
[----:B------:R4:W-:Y:S01]  /*3020*/  @P0 ATOMS.AND RZ, [UR6], R0 ;  /* 0x00000000ffff098c */ /* 0x0009e2000a800006 */
[----:B------:R-:W-:Y:S05]  /*3030*/  BRA `(.L_x_72) ;  /* 0x0000000000147947 */ /* 0x000fea0003800000 */
.L_x_74:
[----:B------:R-:W-:-:S07]  /*3040*/  MOV R2, 0x3060 ;  /* 0x0000306000027802 */ /* 0x000fce0000000f00 */
[----:B-1----:R-:W-:Y:S05]  /*3050*/  CALL.REL.NOINC `($__internal_0_$__cuda_sm10x_tcgen05_guardrail_trap_col_being_dealloced_not_returned_by_alloc) ;  /* 0x0000000000447944 */ /* 0x002fea0003c00000 */
[----:B------:R-:W-:Y:S05]  /*3060*/  BRA `(.L_x_72) ;  /* 0x0000000000087947 */ /* 0x000fea0003800000 */
.L_x_73:
[----:B------:R-:W-:-:S07]  /*3070*/  MOV R2, 0x3090 ;  /* 0x0000309000027802 */ /* 0x000fce0000000f00 */
[----:B-1----:R-:W-:Y:S05]  /*3080*/  CALL.REL.NOINC `($__internal_2_$__cuda_sm10x_tcgen05_guardrail_trap_unallocated_columns_being_dealloced) ;  /* 0x0000000000507944 */ /* 0x002fea0003c00000 */
.L_x_72:
[----:B------:R-:W-:Y:S01]  /*3090*/  NOP ;  /* 0x0000000000007918 */ /* 0x000fe20000000000 */
[----:B----4-:R-:W-:Y:S05]  /*30a0*/  EXIT ;  /* 0x000000000000794d */ /* 0x010fea0003800000 */
.L_x_59:
[----:B------:R-:W2:Y:S02]  /*30b0*/  SYNCS.PHASECHK.TRANS64.TRYWAIT P0, [UR8+0x12000], RZ ;  /* 0x012000ffff0075a7 */ /* 0x000ea40008001108 */
[----:B--2---:R-:W-:Y:S05]  /*30c0*/  @!P0 BRA `(.L_x_59) ;  /* 0xfffffffc00f88947 */ /* 0x004fea000383ffff */
[----:B------:R-:W-:Y:S05]  /*30d0*/  BRA `(.L_x_75) ;  /* 0xffffffe8008c7947 */ /* 0x000fea000383ffff */
.L_x_61:
[----:B------:R-:W2:Y:S02]  /*30e0*/  SYNCS.PHASECHK.TRANS64.TRYWAIT P1, [UR8+0x12020], RZ ;  /* 0x012020ffff0075a7 */ /* 0x000ea40008021108 */
[----:B--2---:R-:W-:Y:S05]  /*30f0*/  @!P1 BRA `(.L_x_61) ;  /* 0xfffffffc00f89947 */ /* 0x004fea000383ffff */
[----:B------:R-:W-:Y:S05]  /*3100*/  BRA `(.L_x_76) ;  /* 0xffffffec00007947 */ /* 0x000fea000383ffff */
.L_x_62:
[----:B------:R-:W3:Y:S02]  /*3110*/  SYNCS.PHASECHK.TRANS64.TRYWAIT P0, [UR28+0x12000], R3 ;  /* 0x01200003ff0075a7 */ /* 0x000ee4000800111c */
[----:B---3--:R-:W-:Y:S05]  /*3120*/  @!P0 BRA `(.L_x_62) ;  /* 0xfffffffc00f88947 */ /* 0x008fea000383ffff */
[----:B------:R-:W-:Y:S05]  /*3130*/  BRA `(.L_x_77) ;  /* 0xffffffec00807947 */ /* 0x000fea000383ffff */
.L_x_64:
[----:B------:R-:W3:Y:S02]  /*3140*/  SYNCS.PHASECHK.TRANS64.TRYWAIT P0, [UR28+0x12020], R3 ;  /* 0x01202003ff0075a7 */ /* 0x000ee4000800111c */
[----:B---3--:R-:W-:Y:S05]  /*3150*/  @!P0 BRA `(.L_x_64) ;  /* 0xfffffffc00f88947 */ /* 0x008fea000383ffff */
[----:B------:R-:W-:Y:S05]  /*3160*/  BRA `(.L_x_78) ;  /* 0xffffffec00f07947 */ /* 0x000fea000383ffff */
        .weak           $__internal_0_$__cuda_sm10x_tcgen05_guardrail_trap_col_being_dealloced_not_returned_by_alloc
        .type           $__internal_0_$__cuda_sm10x_tcgen05_guardrail_trap_col_being_dealloced_not_returned_by_alloc,@function
        .size           $__internal_0_$__cuda_sm10x_tcgen05_guardrail_trap_col_being_dealloced_not_returned_by_alloc,($__internal_1_$__cuda_sm10x_tcgen05_guardrail_trap_phase_invalid_during_alloc - $__internal_0_$__cuda_sm10x_tcgen05_guardrail_trap_col_being_dealloced_not_returned_by_alloc)
$__internal_0_$__cuda_sm10x_tcgen05_guardrail_trap_col_being_dealloced_not_returned_by_alloc:
[----:B------:R-:W-:Y:S05]  /*3170*/  BPT.TRAP 0x1 ;  /* 0x000000040000795c */ /* 0x000fea0000300000 */
[----:B------:R-:W-:-:S04]  /*3180*/  IMAD.MOV.U32 R3, RZ, RZ, 0x0 ;  /* 0x00000000ff037424 */ /* 0x000fc800078e00ff */
[----:B------:R-:W-:Y:S05]  /*3190*/  RET.REL.NODEC R2 `(gluon_tcgen05) ;  /* 0xffffffcc02987950 */ /* 0x000fea0003c3ffff */
        .weak           $__internal_1_$__cuda_sm10x_tcgen05_guardrail_trap_phase_invalid_during_alloc
        .type           $__internal_1_$__cuda_sm10x_tcgen05_guardrail_trap_phase_invalid_during_alloc,@function
        .size           $__internal_1_$__cuda_sm10x_tcgen05_guardrail_trap_phase_invalid_during_alloc,($__internal_2_$__cuda_sm10x_tcgen05_guardrail_trap_unallocated_columns_being_dealloced - $__internal_1_$__cuda_sm10x_tcgen05_guardrail_trap_phase_invalid_during_alloc)
$__internal_1_$__cuda_sm10x_tcgen05_guardrail_trap_phase_invalid_during_alloc:
[----:B------:R-:W-:Y:S05]  /*31a0*/  BPT.TRAP 0x1 ;  /* 0x000000040000795c */ /* 0x000fea0000300000 */
[----:B------:R-:W-:-:S04]  /*31b0*/  IMAD.MOV.U32 R3, RZ, RZ, 0x0 ;  /* 0x00000000ff037424 */ /* 0x000fc800078e00ff */
[----:B------:R-:W-:Y:S05]  /*31c0*/  RET.REL.NODEC R2 `(gluon_tcgen05) ;  /* 0xffffffcc028c7950 */ /* 0x000fea0003c3ffff */
        .weak           $__internal_2_$__cuda_sm10x_tcgen05_guardrail_trap_unallocated_columns_being_dealloced
        .type           $__internal_2_$__cuda_sm10x_tcgen05_guardrail_trap_unallocated_columns_being_dealloced,@function
        .size           $__internal_2_$__cuda_sm10x_tcgen05_guardrail_trap_unallocated_columns_being_dealloced,(.L_x_82 - $__internal_2_$__cuda_sm10x_tcgen05_guardrail_trap_unallocated_columns_being_dealloced)
$__internal_2_$__cuda_sm10x_tcgen05_guardrail_trap_unallocated_columns_being_dealloced:
[----:B------:R-:W-:Y:S05]  /*31d0*/  BPT.TRAP 0x1 ;  /* 0x000000040000795c */ /* 0x000fea0000300000 */
[----:B------:R-:W-:-:S04]  /*31e0*/  IMAD.MOV.U32 R3, RZ, RZ, 0x0 ;  /* 0x00000000ff037424 */ /* 0x000fc800078e00ff */
[----:B------:R-:W-:Y:S05]  /*31f0*/  RET.REL.NODEC R2 `(gluon_tcgen05) ;  /* 0xffffffcc02807950 */ /* 0x000fea0003c3ffff */
.L_x_79:
[----:B------:R-:W-:-:S00]  /*3200*/  BRA `(.L_x_79) ;  /* 0xfffffffc00fc7947 */ /* 0x000fc0000383ffff */
[----:B------:R-:W-:-:S00]  /*3210*/  NOP ;  /* 0x0000000000007918 */ /* 0x000fc00000000000 */
        /* <DEDUP_REMOVED lines=14> */
.L_x_82:


//--------------------- .nv.shared.gluon_tcgen05  --------------------------
	.section	.nv.shared.gluon_tcgen05,"aw",@nobits
	.sectionflags	@""
	.align	16
	.zero		1024


//--------------------- .nv.shared.reserved.0     --------------------------
	.section	.nv.shared.reserved.0,"aw",@nobits
	.align	8
	.weak		__nv_reservedSMEM_offset_0_alias
	.size		__nv_reservedSMEM_offset_0_alias, 0, 64
	.other		__nv_reservedSMEM_offset_0_alias,@"STO_CUDA_RESERVED_SHARED STV_DEFAULT"
__nv_reservedSMEM_offset_0_alias:
	.zero		0
.nv.shared.reserved.0:
	.zero		64
	.weak		__nv_reservedSMEM_allocation_phase
	.type		__nv_reservedSMEM_allocation_phase,@object
	.size		__nv_reservedSMEM_allocation_phase,(.L_0 - __nv_reservedSMEM_allocation_phase)
__nv_reservedSMEM_allocation_phase:
	.zero		1
.L_0:
	.zero		7
	.weak		__nv_reservedSMEM_devtool_atexit_pc
	.type		__nv_reservedSMEM_devtool_atexit_pc,@object
	.size		__nv_reservedSMEM_devtool_atexit_pc,(__nv_reservedSMEM_allocation_mask - __nv_reservedSMEM_devtool_atexit_pc)
__nv_reservedSMEM_devtool_atexit_pc:
	.zero		8
	.weak		__nv_reservedSMEM_allocation_mask
	.type		__nv_reservedSMEM_allocation_mask,@object
	.size		__nv_reservedSMEM_allocation_mask,(.L_2 - __nv_reservedSMEM_allocation_mask)
__nv_reservedSMEM_allocation_mask:
	.zero		4
.L_2:


//--------------------- .nv.constant0.gluon_tcgen05 --------------------------
	.section	.nv.constant0.gluon_tcgen05,"a",@progbits
	.sectionflags	@""
	.align	4
.nv.constant0.gluon_tcgen05:
	.zero		976


//--------------------- SYMBOLS --------------------------

	.type		.nv.reservedSmem.offset0,@object
	.size		.nv.reservedSmem.offset0,0x4
	.type		.nv.reservedSmem.cap,@object
	.size		.nv.reservedSmem.cap,0x4
